	.target	sm_100a

	.elftype	@"ET_EXEC"


//--------------------- .note.nv.tkinfo           --------------------------
	.section	.note.nv.tkinfo,"",@"SHT_NOTE"
	.sectionflags	@"SHF_NOTE_NV_TKINFO"
	.tkinfo
        /*0018*/ 	.word	0x00000002
        /*0030*/ 	.string	""
        /*0030*/ 	.string	"ptxas"
        /*0030*/ 	.string	"Cuda compilation tools, release 13.0, V13.0.88"
        /*0030*/ 	.string	"Build cuda_13.0.r13.0/compiler.36424714_0"
        /*0030*/ 	.string	"-arch sm_100a -m 64 "



//--------------------- .note.nv.cuinfo           --------------------------
	.section	.note.nv.cuinfo,"",@"SHT_NOTE"
	.sectionflags	@"SHF_NOTE_NV_CUINFO"
        /*0018*/ 	.short	0x0002
        /*001a*/ 	.short	0x0064
        /*001c*/ 	.short	0x0082
	.zero		2


//--------------------- .nv.info                  --------------------------
	.section	.nv.info,"",@"SHT_CUDA_INFO"
	.align	4


	//----- nvinfo : EIATTR_REGCOUNT
	.align		4
        /*0000*/ 	.byte	0x04, 0x2f
        /*0002*/ 	.short	(.L_19 - .L_18)
	.align		4
.L_18:
        /*0004*/ 	.word	index@(_ZN7cutlass13device_kernelINS_4gemm6kernel13GemmUniversalIN4cute5tupleIJiiiiEEENS1_10collective13CollectiveMmaINS1_41MainloopSm100TmaUmmaWarpSpecializedSparseILi4ELi2ELi2ENS5_IJNS4_1CILi2EEENSA_ILi1EEESC_EEEEENS5_IJNSA_ILi256EEENSA_ILi128EEESG_EEENS_6half_tENS5_IJNS4_6LayoutINS5_IJiNS5_IJSB_iEEEiEEENS5_IJlNS5_IJSC_SB_EEElEEEEENSJ_INS5_IJNS5_IJNS5_IJNSA_ILi8EEESB_SP_EEEiEEENS5_IJNS5_IJNSA_ILi16EEESB_NSA_ILi4EEEEEEiEEEiEEENS5_IJNS5_IJNS5_IJSG_SS_NSA_ILi2048EEEEEENSA_ILi16384EEEEEENS5_IJNS5_IJSC_NSA_ILi1024EEENSA_ILi32EEEEEElEEElEEEEEEEESI_NS5_IJlSC_lEEENS4_8TiledMMAINS4_8MMA_AtomIJNS4_33SM100_MMA_F16BF16_2x1SM_SS_SPARSEISI_SI_fLi256ELi128ELNS4_4UMMA5MajorE0ELS1D_0ELNS1C_7ScaleInE0ELS1E_0EEEEEENSJ_INS5_IJSC_SC_SC_EEENS5_IJNSA_ILi0EEES1I_S1I_EEEEENS5_IJNS4_10UnderscoreES1L_S1L_EEEEENS4_18SM100_TMA_2SM_LOADENS4_14ComposedLayoutINS4_7SwizzleILi3ELi4ELi3EEENS4_25smem_sparse_ptr_flag_bitsILi2ELi16EEENSJ_INS5_IJNS5_IJSC_SP_EEENS5_IJSB_NSA_ILi64EEEEEEEEENS5_IJNS5_IJS1I_SG_EEESM_EEEEEEEvNS4_8identityES1O_NS1P_IS1R_NS4_18smem_ptr_flag_bitsILi16EEENSJ_INS5_IJSP_S1V_EEENS5_IJS1V_SC_EEEEEEEvS22_EENS_8epilogue10collective18CollectiveEpilogueINS2A_23Sm100TmaWarpSpecializedILi4ELi2ELi32ELb1ELb0EEEJNS5_IJSG_SG_SG_EEENS5_IJNSJ_ISG_SC_EENSJ_IS12_SC_EEEEEfNS5_IJSC_llEEEfS2J_NS2A_6fusion15FusionCallbacksIS2E_NS2K_17LinearCombinationIffffLNS_15FloatRoundStyleE2EEES2F_S2I_JEEENS4_5SM1004TMEM4LOAD26SM100_TMEM_LOAD_32dp32b32xENS4_13SM90_TMA_LOADENS1P_INS1Q_ILi2ELi5ELi2EEENS23_ILi32EEENSJ_INS5_IJS12_ST_EEENS5_IJSC_S12_EEEEEEENS4_39AutoVectorizingCopyWithAssumedAlignmentILi128EEENS4_14SM90_TMA_STOREES30_S32_S32_EEEvvEEEEvNT_6ParamsE)
        /*0008*/ 	.word	0x00000075


	//----- nvinfo : EIATTR_FRAME_SIZE
	.align		4
.L_19:
        /*000c*/ 	.byte	0x04, 0x11
        /*000e*/ 	.short	(.L_21 - .L_20)
	.align		4
.L_20:
        /*0010*/ 	.word	index@($__internal_2_$__cuda_sm10x_tcgen05_guardrail_trap_unallocated_columns_being_dealloced)
        /*0014*/ 	.word	0x00000000


	//----- nvinfo : EIATTR_FRAME_SIZE
	.align		4
.L_21:
        /*0018*/ 	.byte	0x04, 0x11
        /*001a*/ 	.short	(.L_23 - .L_22)
	.align		4
.L_22:
        /*001c*/ 	.word	index@($__internal_1_$__cuda_sm10x_tcgen05_guardrail_trap_phase_invalid_during_alloc)
        /*0020*/ 	.word	0x00000000


	//----- nvinfo : EIATTR_FRAME_SIZE
	.align		4
.L_23:
        /*0024*/ 	.byte	0x04, 0x11
        /*0026*/ 	.short	(.L_25 - .L_24)
	.align		4
.L_24:
        /*0028*/ 	.word	index@($__internal_0_$__cuda_sm10x_tcgen05_guardrail_trap_col_being_dealloced_not_returned_by_alloc)
        /*002c*/ 	.word	0x00000000


	//----- nvinfo : EIATTR_FRAME_SIZE
	.align		4
.L_25:
        /*0030*/ 	.byte	0x04, 0x11
        /*0032*/ 	.short	(.L_27 - .L_26)
	.align		4
.L_26:
        /*0034*/ 	.word	index@(_ZN7cutlass13device_kernelINS_4gemm6kernel13GemmUniversalIN4cute5tupleIJiiiiEEENS1_10collective13CollectiveMmaINS1_41MainloopSm100TmaUmmaWarpSpecializedSparseILi4ELi2ELi2ENS5_IJNS4_1CILi2EEENSA_ILi1EEESC_EEEEENS5_IJNSA_ILi256EEENSA_ILi128EEESG_EEENS_6half_tENS5_IJNS4_6LayoutINS5_IJiNS5_IJSB_iEEEiEEENS5_IJlNS5_IJSC_SB_EEElEEEEENSJ_INS5_IJNS5_IJNS5_IJNSA_ILi8EEESB_SP_EEEiEEENS5_IJNS5_IJNSA_ILi16EEESB_NSA_ILi4EEEEEEiEEEiEEENS5_IJNS5_IJNS5_IJSG_SS_NSA_ILi2048EEEEEENSA_ILi16384EEEEEENS5_IJNS5_IJSC_NSA_ILi1024EEENSA_ILi32EEEEEElEEElEEEEEEEESI_NS5_IJlSC_lEEENS4_8TiledMMAINS4_8MMA_AtomIJNS4_33SM100_MMA_F16BF16_2x1SM_SS_SPARSEISI_SI_fLi256ELi128ELNS4_4UMMA5MajorE0ELS1D_0ELNS1C_7ScaleInE0ELS1E_0EEEEEENSJ_INS5_IJSC_SC_SC_EEENS5_IJNSA_ILi0EEES1I_S1I_EEEEENS5_IJNS4_10UnderscoreES1L_S1L_EEEEENS4_18SM100_TMA_2SM_LOADENS4_14ComposedLayoutINS4_7SwizzleILi3ELi4ELi3EEENS4_25smem_sparse_ptr_flag_bitsILi2ELi16EEENSJ_INS5_IJNS5_IJSC_SP_EEENS5_IJSB_NSA_ILi64EEEEEEEEENS5_IJNS5_IJS1I_SG_EEESM_EEEEEEEvNS4_8identityES1O_NS1P_IS1R_NS4_18smem_ptr_flag_bitsILi16EEENSJ_INS5_IJSP_S1V_EEENS5_IJS1V_SC_EEEEEEEvS22_EENS_8epilogue10collective18CollectiveEpilogueINS2A_23Sm100TmaWarpSpecializedILi4ELi2ELi32ELb1ELb0EEEJNS5_IJSG_SG_SG_EEENS5_IJNSJ_ISG_SC_EENSJ_IS12_SC_EEEEEfNS5_IJSC_llEEEfS2J_NS2A_6fusion15FusionCallbacksIS2E_NS2K_17LinearCombinationIffffLNS_15FloatRoundStyleE2EEES2F_S2I_JEEENS4_5SM1004TMEM4LOAD26SM100_TMEM_LOAD_32dp32b32xENS4_13SM90_TMA_LOADENS1P_INS1Q_ILi2ELi5ELi2EEENS23_ILi32EEENSJ_INS5_IJS12_ST_EEENS5_IJSC_S12_EEEEEEENS4_39AutoVectorizingCopyWithAssumedAlignmentILi128EEENS4_14SM90_TMA_STOREES30_S32_S32_EEEvvEEEEvNT_6ParamsE)
        /*0038*/ 	.word	0x00000000


	//----- nvinfo : EIATTR_MIN_STACK_SIZE
	.align		4
.L_27:
        /*003c*/ 	.byte	0x04, 0x12
        /*003e*/ 	.short	(.L_29 - .L_28)
	.align		4
.L_28:
        /*0040*/ 	.word	index@(_ZN7cutlass13device_kernelINS_4gemm6kernel13GemmUniversalIN4cute5tupleIJiiiiEEENS1_10collective13CollectiveMmaINS1_41MainloopSm100TmaUmmaWarpSpecializedSparseILi4ELi2ELi2ENS5_IJNS4_1CILi2EEENSA_ILi1EEESC_EEEEENS5_IJNSA_ILi256EEENSA_ILi128EEESG_EEENS_6half_tENS5_IJNS4_6LayoutINS5_IJiNS5_IJSB_iEEEiEEENS5_IJlNS5_IJSC_SB_EEElEEEEENSJ_INS5_IJNS5_IJNS5_IJNSA_ILi8EEESB_SP_EEEiEEENS5_IJNS5_IJNSA_ILi16EEESB_NSA_ILi4EEEEEEiEEEiEEENS5_IJNS5_IJNS5_IJSG_SS_NSA_ILi2048EEEEEENSA_ILi16384EEEEEENS5_IJNS5_IJSC_NSA_ILi1024EEENSA_ILi32EEEEEElEEElEEEEEEEESI_NS5_IJlSC_lEEENS4_8TiledMMAINS4_8MMA_AtomIJNS4_33SM100_MMA_F16BF16_2x1SM_SS_SPARSEISI_SI_fLi256ELi128ELNS4_4UMMA5MajorE0ELS1D_0ELNS1C_7ScaleInE0ELS1E_0EEEEEENSJ_INS5_IJSC_SC_SC_EEENS5_IJNSA_ILi0EEES1I_S1I_EEEEENS5_IJNS4_10UnderscoreES1L_S1L_EEEEENS4_18SM100_TMA_2SM_LOADENS4_14ComposedLayoutINS4_7SwizzleILi3ELi4ELi3EEENS4_25smem_sparse_ptr_flag_bitsILi2ELi16EEENSJ_INS5_IJNS5_IJSC_SP_EEENS5_IJSB_NSA_ILi64EEEEEEEEENS5_IJNS5_IJS1I_SG_EEESM_EEEEEEEvNS4_8identityES1O_NS1P_IS1R_NS4_18smem_ptr_flag_bitsILi16EEENSJ_INS5_IJSP_S1V_EEENS5_IJS1V_SC_EEEEEEEvS22_EENS_8epilogue10collective18CollectiveEpilogueINS2A_23Sm100TmaWarpSpecializedILi4ELi2ELi32ELb1ELb0EEEJNS5_IJSG_SG_SG_EEENS5_IJNSJ_ISG_SC_EENSJ_IS12_SC_EEEEEfNS5_IJSC_llEEEfS2J_NS2A_6fusion15FusionCallbacksIS2E_NS2K_17LinearCombinationIffffLNS_15FloatRoundStyleE2EEES2F_S2I_JEEENS4_5SM1004TMEM4LOAD26SM100_TMEM_LOAD_32dp32b32xENS4_13SM90_TMA_LOADENS1P_INS1Q_ILi2ELi5ELi2EEENS23_ILi32EEENSJ_INS5_IJS12_ST_EEENS5_IJSC_S12_EEEEEEENS4_39AutoVectorizingCopyWithAssumedAlignmentILi128EEENS4_14SM90_TMA_STOREES30_S32_S32_EEEvvEEEEvNT_6ParamsE)
        /*0044*/ 	.word	0x00000000
.L_29:


//--------------------- .nv.compat                --------------------------
	.section	.nv.compat,"",@"SHT_CUDA_COMPAT_INFO"
	.align	4
        /*0000*/ 	.byte	0x02, 0x09, 0x01, 0x00, 0x02, 0x02, 0x02, 0x00, 0x02, 0x05, 0x05, 0x00, 0x03, 0x07, 0x01, 0x01
        /*0010*/ 	.byte	0x02, 0x03, 0x01, 0x00, 0x02, 0x06, 0x01, 0x00, 0x04, 0x0b, 0x08, 0x00, 0x09, 0x00, 0x00, 0x00
        /*0020*/ 	.byte	0x00, 0x00, 0x00, 0x00


//--------------------- .nv.info._ZN7cutlass13device_kernelINS_4gemm6kernel13GemmUniversalIN4cute5tupleIJiiiiEEENS1_10collective13CollectiveMmaINS1_41MainloopSm100TmaUmmaWarpSpecializedSparseILi4ELi2ELi2ENS5_IJNS4_1CILi2EEENSA_ILi1EEESC_EEEEENS5_IJNSA_ILi256EEENSA_ILi128EEESG_EEENS_6half_tENS5_IJNS4_6LayoutINS5_IJiNS5_IJSB_iEEEiEEENS5_IJlNS5_IJSC_SB_EEElEEEEENSJ_INS5_IJNS5_IJNS5_IJNSA_ILi8EEESB_SP_EEEiEEENS5_IJNS5_IJNSA_ILi16EEESB_NSA_ILi4EEEEEEiEEEiEEENS5_IJNS5_IJNS5_IJSG_SS_NSA_ILi2048EEEEEENSA_ILi16384EEEEEENS5_IJNS5_IJSC_NSA_ILi1024EEENSA_ILi32EEEEEElEEElEEEEEEEESI_NS5_IJlSC_lEEENS4_8TiledMMAINS4_8MMA_AtomIJNS4_33SM100_MMA_F16BF16_2x1SM_SS_SPARSEISI_SI_fLi256ELi128ELNS4_4UMMA5MajorE0ELS1D_0ELNS1C_7ScaleInE0ELS1E_0EEEEEENSJ_INS5_IJSC_SC_SC_EEENS5_IJNSA_ILi0EEES1I_S1I_EEEEENS5_IJNS4_10UnderscoreES1L_S1L_EEEEENS4_18SM100_TMA_2SM_LOADENS4_14ComposedLayoutINS4_7SwizzleILi3ELi4ELi3EEENS4_25smem_sparse_ptr_flag_bitsILi2ELi16EEENSJ_INS5_IJNS5_IJSC_SP_EEENS5_IJSB_NSA_ILi64EEEEEEEEENS5_IJNS5_IJS1I_SG_EEESM_EEEEEEEvNS4_8identityES1O_NS1P_IS1R_NS4_18smem_ptr_flag_bitsILi16EEENSJ_INS5_IJSP_S1V_EEENS5_IJS1V_SC_EEEEEEEvS22_EENS_8epilogue10collective18CollectiveEpilogueINS2A_23Sm100TmaWarpSpecializedILi4ELi2ELi32ELb1ELb0EEEJNS5_IJSG_SG_SG_EEENS5_IJNSJ_ISG_SC_EENSJ_IS12_SC_EEEEEfNS5_IJSC_llEEEfS2J_NS2A_6fusion15FusionCallbacksIS2E_NS2K_17LinearCombinationIffffLNS_15FloatRoundStyleE2EEES2F_S2I_JEEENS4_5SM1004TMEM4LOAD26SM100_TMEM_LOAD_32dp32b32xENS4_13SM90_TMA_LOADENS1P_INS1Q_ILi2ELi5ELi2EEENS23_ILi32EEENSJ_INS5_IJS12_ST_EEENS5_IJSC_S12_EEEEEEENS4_39AutoVectorizingCopyWithAssumedAlignmentILi128EEENS4_14SM90_TMA_STOREES30_S32_S32_EEEvvEEEEvNT_6ParamsE --------------------------
	.section	.nv.info._ZN7cutlass13device_kernelINS_4gemm6kernel13GemmUniversalIN4cute5tupleIJiiiiEEENS1_10collective13CollectiveMmaINS1_41MainloopSm100TmaUmmaWarpSpecializedSparseILi4ELi2ELi2ENS5_IJNS4_1CILi2EEENSA_ILi1EEESC_EEEEENS5_IJNSA_ILi256EEENSA_ILi128EEESG_EEENS_6half_tENS5_IJNS4_6LayoutINS5_IJiNS5_IJSB_iEEEiEEENS5_IJlNS5_IJSC_SB_EEElEEEEENSJ_INS5_IJNS5_IJNS5_IJNSA_ILi8EEESB_SP_EEEiEEENS5_IJNS5_IJNSA_ILi16EEESB_NSA_ILi4EEEEEEiEEEiEEENS5_IJNS5_IJNS5_IJSG_SS_NSA_ILi2048EEEEEENSA_ILi16384EEEEEENS5_IJNS5_IJSC_NSA_ILi1024EEENSA_ILi32EEEEEElEEElEEEEEEEESI_NS5_IJlSC_lEEENS4_8TiledMMAINS4_8MMA_AtomIJNS4_33SM100_MMA_F16BF16_2x1SM_SS_SPARSEISI_SI_fLi256ELi128ELNS4_4UMMA5MajorE0ELS1D_0ELNS1C_7ScaleInE0ELS1E_0EEEEEENSJ_INS5_IJSC_SC_SC_EEENS5_IJNSA_ILi0EEES1I_S1I_EEEEENS5_IJNS4_10UnderscoreES1L_S1L_EEEEENS4_18SM100_TMA_2SM_LOADENS4_14ComposedLayoutINS4_7SwizzleILi3ELi4ELi3EEENS4_25smem_sparse_ptr_flag_bitsILi2ELi16EEENSJ_INS5_IJNS5_IJSC_SP_EEENS5_IJSB_NSA_ILi64EEEEEEEEENS5_IJNS5_IJS1I_SG_EEESM_EEEEEEEvNS4_8identityES1O_NS1P_IS1R_NS4_18smem_ptr_flag_bitsILi16EEENSJ_INS5_IJSP_S1V_EEENS5_IJS1V_SC_EEEEEEEvS22_EENS_8epilogue10collective18CollectiveEpilogueINS2A_23Sm100TmaWarpSpecializedILi4ELi2ELi32ELb1ELb0EEEJNS5_IJSG_SG_SG_EEENS5_IJNSJ_ISG_SC_EENSJ_IS12_SC_EEEEEfNS5_IJSC_llEEEfS2J_NS2A_6fusion15FusionCallbacksIS2E_NS2K_17LinearCombinationIffffLNS_15FloatRoundStyleE2EEES2F_S2I_JEEENS4_5SM1004TMEM4LOAD26SM100_TMEM_LOAD_32dp32b32xENS4_13SM90_TMA_LOADENS1P_INS1Q_ILi2ELi5ELi2EEENS23_ILi32EEENSJ_INS5_IJS12_ST_EEENS5_IJSC_S12_EEEEEEENS4_39AutoVectorizingCopyWithAssumedAlignmentILi128EEENS4_14SM90_TMA_STOREES30_S32_S32_EEEvvEEEEvNT_6ParamsE,"",@"SHT_CUDA_INFO"
	.sectionflags	@""
	.align	4


	//----- nvinfo : EIATTR_CUDA_API_VERSION
	.align		4
        /*0000*/ 	.byte	0x04, 0x37
        /*0002*/ 	.short	(.L_31 - .L_30)
.L_30:
        /*0004*/ 	.word	0x00000082


	//----- nvinfo : EIATTR_KPARAM_INFO
	.align		4
.L_31:
        /*0008*/ 	.byte	0x04, 0x17
        /*000a*/ 	.short	(.L_33 - .L_32)
.L_32:
        /*000c*/ 	.word	0x00000000
        /*0010*/ 	.short	0x0000
        /*0012*/ 	.short	0x0000
        /*0014*/ 	.byte	0x00, 0xf0, 0x01, 0x28


	//----- nvinfo : EIATTR_AT_ENTRY_FRAGMENTS
	.align		4
.L_33:
        /*0018*/ 	.byte	0x04, 0x4f
        /*001a*/ 	.short	(.L_35 - .L_34)


	//   ....[0]....
.L_34:
        /*001c*/ 	.word	0x00000007


	//----- nvinfo : EIATTR_RESERVED_SMEM_USED
	.align		4
.L_35:
        /*0020*/ 	.byte	0x01, 0x41
	.zero		2


	//----- nvinfo : EIATTR_SPARSE_MMA_MASK
	.align		4
        /*0024*/ 	.byte	0x03, 0x50
        /*0026*/ 	.short	0x0040


	//----- nvinfo : EIATTR_TCGEN05_2CTA_USED
	.align		4
        /*0028*/ 	.byte	0x01, 0x52
	.zero		2


	//----- nvinfo : EIATTR_MAXREG_COUNT
	.align		4
        /*002c*/ 	.byte	0x03, 0x1b
        /*002e*/ 	.short	0x00ff


	//----- nvinfo : EIATTR_NUM_BARRIERS
	.align		4
        /*0030*/ 	.byte	0x02, 0x4c
        /*0032*/ 	.byte	0x07
	.zero		1


	//----- nvinfo : EIATTR_EXTERNS
	.align		4
        /*0034*/ 	.byte	0x04, 0x0f
        /*0036*/ 	.short	(.L_37 - .L_36)


	//   ....[0]....
	.align		4
.L_36:
        /*0038*/ 	.word	index@(__assertfail)


	//----- nvinfo : EIATTR_MERCURY_ISA_VERSION
	.align		4
.L_37:
        /*003c*/ 	.byte	0x03, 0x5f
        /*003e*/ 	.short	0x0101


	//----- nvinfo : EIATTR_INT_WARP_WIDE_INSTR_OFFSETS
	.align		4
        /*0040*/ 	.byte	0x04, 0x31
        /*0042*/ 	.short	(.L_39 - .L_38)


	//   ....[0]....
.L_38:
        /*0044*/ 	.word	0x00000cc0


	//   ....[1]....
        /*0048*/ 	.word	0x00000d60


	//   ....[2]....
        /*004c*/ 	.word	0x00001cf0


	//   ....[3]....
        /*0050*/ 	.word	0x00003ba0


	//   ....[4]....
        /*0054*/ 	.word	0x00003bc0


	//   ....[5]....
        /*0058*/ 	.word	0x00003bf0


	//   ....[6]....
        /*005c*/ 	.word	0x00004550


	//   ....[7]....
        /*0060*/ 	.word	0x00004570


	//   ....[8]....
        /*0064*/ 	.word	0x00004610


	//   ....[9]....
        /*0068*/ 	.word	0x000046b0


	//   ....[10]....
        /*006c*/ 	.word	0x00004770


	//   ....[11]....
        /*0070*/ 	.word	0x000047f0


	//   ....[12]....
        /*0074*/ 	.word	0x00004810


	//   ....[13]....
        /*0078*/ 	.word	0x000048e0


	//   ....[14]....
        /*007c*/ 	.word	0x00004970


	//   ....[15]....
        /*0080*/ 	.word	0x00004a30


	//   ....[16]....
        /*0084*/ 	.word	0x00004ac0


	//   ....[17]....
        /*0088*/ 	.word	0x00004ae0


	//   ....[18]....
        /*008c*/ 	.word	0x00004c10


	//   ....[19]....
        /*0090*/ 	.word	0x00004c70


	//   ....[20]....
        /*0094*/ 	.word	0x00004d20


	//   ....[21]....
        /*0098*/ 	.word	0x00004e70


	//   ....[22]....
        /*009c*/ 	.word	0x00004ed0


	//   ....[23]....
        /*00a0*/ 	.word	0x00004ef0


	//   ....[24]....
        /*00a4*/ 	.word	0x00004f10


	//   ....[25]....
        /*00a8*/ 	.word	0x00005100


	//----- nvinfo : EIATTR_COOP_GROUP_MASK_REGIDS
	.align		4
.L_39:
        /*00ac*/ 	.byte	0x04, 0x29
        /*00ae*/ 	.short	(.L_41 - .L_40)


	//   ....[0]....
.L_40:
        /*00b0*/ 	.word	0xffffffff


	//   ....[1]....
        /*00b4*/ 	.word	0xffffffff


	//   ....[2]....
        /*00b8*/ 	.word	0xffffffff


	//   ....[3]....
        /*00bc*/ 	.word	0xffffffff


	//   ....[4]....
        /*00c0*/ 	.word	0xffffffff


	//   ....[5]....
        /*00c4*/ 	.word	0xffffffff


	//   ....[6]....
        /*00c8*/ 	.word	0xffffffff


	//   ....[7]....
        /*00cc*/ 	.word	0xffffffff


	//   ....[8]....
        /*00d0*/ 	.word	0xffffffff


	//   ....[9]....
        /*00d4*/ 	.word	0xffffffff


	//   ....[10]....
        /*00d8*/ 	.word	0xffffffff


	//   ....[11]....
        /*00dc*/ 	.word	0xffffffff


	//   ....[12]....
        /*00e0*/ 	.word	0xffffffff


	//   ....[13]....
        /*00e4*/ 	.word	0xffffffff


	//----- nvinfo : EIATTR_COOP_GROUP_INSTR_OFFSETS
	.align		4
.L_41:
        /*00e8*/ 	.byte	0x04, 0x28
        /*00ea*/ 	.short	(.L_43 - .L_42)


	//   ....[0]....
.L_42:
        /*00ec*/ 	.word	0x000000c0


	//   ....[1]....
        /*00f0*/ 	.word	0x00000530


	//   ....[2]....
        /*00f4*/ 	.word	0x00000670


	//   ....[3]....
        /*00f8*/ 	.word	0x00000800


	//   ....[4]....
        /*00fc*/ 	.word	0x000008f0


	//   ....[5]....
        /*0100*/ 	.word	0x00000a50


	//   ....[6]....
        /*0104*/ 	.word	0x00000ba0


	//   ....[7]....
        /*0108*/ 	.word	0x00000de0


	//   ....[8]....
        /*010c*/ 	.word	0x00001be0


	//   ....[9]....
        /*0110*/ 	.word	0x000029b0


	//   ....[10]....
        /*0114*/ 	.word	0x00002e80


	//   ....[11]....
        /*0118*/ 	.word	0x00002eb0


	//   ....[12]....
        /*011c*/ 	.word	0x00003ab0


	//   ....[13]....
        /*0120*/ 	.word	0x00003cb0


	//----- nvinfo : EIATTR_VRC_CTA_INIT_COUNT
	.align		4
.L_43:
        /*0124*/ 	.byte	0x02, 0x4a
        /*0126*/ 	.byte	0x80
	.zero		1


	//----- nvinfo : EIATTR_SYSCALL_OFFSETS
	.align		4
        /*0128*/ 	.byte	0x04, 0x46
        /*012a*/ 	.short	(.L_45 - .L_44)


	//   ....[0]....
.L_44:
        /*012c*/ 	.word	0x00005b90


	//   ....[1]....
        /*0130*/ 	.word	0x00005c80


	//   ....[2]....
        /*0134*/ 	.word	0x000066d0


	//   ....[3]....
        /*0138*/ 	.word	0x000074c0


	//   ....[4]....
        /*013c*/ 	.word	0x00008290


	//   ....[5]....
        /*0140*/ 	.word	0x00009050


	//----- nvinfo : EIATTR_MBARRIER_INSTR_OFFSETS
	.align		4
.L_45:
        /*0144*/ 	.byte	0x04, 0x39
        /*0146*/ 	.short	(.L_47 - .L_46)


	//   ....[0]....
.L_46:
        /*0148*/ 	.word	0x000005e0
        /*014c*/ 	.word	0x000000ff
        /*0150*/ 	.word	0x00000000
        /*0154*/ 	.short	0x0100
        /*0156*/ 	.byte	0x07
	.zero		1


	//   ....[1]....
        /*0158*/ 	.word	0x000005f0
        /*015c*/ 	.word	0x000000ff
        /*0160*/ 	.word	0x00000020
        /*0164*/ 	.short	0x0100
        /*0166*/ 	.byte	0x07
	.zero		1


	//   ....[2]....
        /*0168*/ 	.word	0x00000600
        /*016c*/ 	.word	0x000000ff
        /*0170*/ 	.word	0x00000008
        /*0174*/ 	.short	0x0100
        /*0176*/ 	.byte	0x07
	.zero		1


	//   ....[3]....
        /*0178*/ 	.word	0x00000610
        /*017c*/ 	.word	0x000000ff
        /*0180*/ 	.word	0x00000028
        /*0184*/ 	.short	0x0100
        /*0186*/ 	.byte	0x07
	.zero		1


	//   ....[4]....
        /*0188*/ 	.word	0x00000620
        /*018c*/ 	.word	0x000000ff
        /*0190*/ 	.word	0x00000010
        /*0194*/ 	.short	0x0100
        /*0196*/ 	.byte	0x07
	.zero		1


	//   ....[5]....
        /*0198*/ 	.word	0x00000630
        /*019c*/ 	.word	0x000000ff
        /*01a0*/ 	.word	0x00000030
        /*01a4*/ 	.short	0x0100
        /*01a6*/ 	.byte	0x07
	.zero		1


	//   ....[6]....
        /*01a8*/ 	.word	0x00000640
        /*01ac*/ 	.word	0x000000ff
        /*01b0*/ 	.word	0x00000018
        /*01b4*/ 	.short	0x0100
        /*01b6*/ 	.byte	0x07
	.zero		1


	//   ....[7]....
        /*01b8*/ 	.word	0x00000650
        /*01bc*/ 	.word	0x000000ff
        /*01c0*/ 	.word	0x00000038
        /*01c4*/ 	.short	0x0100
        /*01c6*/ 	.byte	0x07
	.zero		1


	//   ....[8]....
        /*01c8*/ 	.word	0x00000770
        /*01cc*/ 	.word	0x000000ff
        /*01d0*/ 	.word	0x00000040
        /*01d4*/ 	.short	0x0100
        /*01d6*/ 	.byte	0x08
	.zero		1


	//   ....[9]....
        /*01d8*/ 	.word	0x00000780
        /*01dc*/ 	.word	0x000000ff
        /*01e0*/ 	.word	0x00000060
        /*01e4*/ 	.short	0x0100
        /*01e6*/ 	.byte	0x08
	.zero		1


	//   ....[10]....
        /*01e8*/ 	.word	0x00000790
        /*01ec*/ 	.word	0x000000ff
        /*01f0*/ 	.word	0x00000048
        /*01f4*/ 	.short	0x0100
        /*01f6*/ 	.byte	0x08
	.zero		1


	//   ....[11]....
        /*01f8*/ 	.word	0x000007a0
        /*01fc*/ 	.word	0x000000ff
        /*0200*/ 	.word	0x00000068
        /*0204*/ 	.short	0x0100
        /*0206*/ 	.byte	0x08
	.zero		1


	//   ....[12]....
        /*0208*/ 	.word	0x000007b0
        /*020c*/ 	.word	0x000000ff
        /*0210*/ 	.word	0x00000050
        /*0214*/ 	.short	0x0100
        /*0216*/ 	.byte	0x08
	.zero		1


	//   ....[13]....
        /*0218*/ 	.word	0x000007c0
        /*021c*/ 	.word	0x000000ff
        /*0220*/ 	.word	0x00000070
        /*0224*/ 	.short	0x0100
        /*0226*/ 	.byte	0x08
	.zero		1


	//   ....[14]....
        /*0228*/ 	.word	0x000007d0
        /*022c*/ 	.word	0x000000ff
        /*0230*/ 	.word	0x00000058
        /*0234*/ 	.short	0x0100
        /*0236*/ 	.byte	0x08
	.zero		1


	//   ....[15]....
        /*0238*/ 	.word	0x000007e0
        /*023c*/ 	.word	0x000000ff
        /*0240*/ 	.word	0x00000078
        /*0244*/ 	.short	0x0100
        /*0246*/ 	.byte	0x08
	.zero		1


	//   ....[16]....
        /*0248*/ 	.word	0x000008c0
        /*024c*/ 	.word	0x000000ff
        /*0250*/ 	.word	0x00000080
        /*0254*/ 	.short	0x0100
        /*0256*/ 	.byte	0x07
	.zero		1


	//   ....[17]....
        /*0258*/ 	.word	0x000008d0
        /*025c*/ 	.word	0x000000ff
        /*0260*/ 	.word	0x00000088
        /*0264*/ 	.short	0x0100
        /*0266*/ 	.byte	0x07
	.zero		1


	//   ....[18]....
        /*0268*/ 	.word	0x00000a00
        /*026c*/ 	.word	0x000000ff
        /*0270*/ 	.word	0x00000090
        /*0274*/ 	.short	0x0100
        /*0276*/ 	.byte	0x07
	.zero		1


	//   ....[19]....
        /*0278*/ 	.word	0x00000a10
        /*027c*/ 	.word	0x000000ff
        /*0280*/ 	.word	0x000000a0
        /*0284*/ 	.short	0x0100
        /*0286*/ 	.byte	0x07
	.zero		1


	//   ....[20]....
        /*0288*/ 	.word	0x00000a20
        /*028c*/ 	.word	0x000000ff
        /*0290*/ 	.word	0x00000098
        /*0294*/ 	.short	0x0100
        /*0296*/ 	.byte	0x07
	.zero		1


	//   ....[21]....
        /*0298*/ 	.word	0x00000a30
        /*029c*/ 	.word	0x000000ff
        /*02a0*/ 	.word	0x000000a8
        /*02a4*/ 	.short	0x0100
        /*02a6*/ 	.byte	0x07
	.zero		1


	//   ....[22]....
        /*02a8*/ 	.word	0x00000b50
        /*02ac*/ 	.word	0x000000ff
        /*02b0*/ 	.word	0x000000b0
        /*02b4*/ 	.short	0x0100
        /*02b6*/ 	.byte	0x08
	.zero		1


	//   ....[23]....
        /*02b8*/ 	.word	0x00000b60
        /*02bc*/ 	.word	0x000000ff
        /*02c0*/ 	.word	0x000000c0
        /*02c4*/ 	.short	0x0100
        /*02c6*/ 	.byte	0x08
	.zero		1


	//   ....[24]....
        /*02c8*/ 	.word	0x00000b70
        /*02cc*/ 	.word	0x000000ff
        /*02d0*/ 	.word	0x000000b8
        /*02d4*/ 	.short	0x0100
        /*02d6*/ 	.byte	0x08
	.zero		1


	//   ....[25]....
        /*02d8*/ 	.word	0x00000b80
        /*02dc*/ 	.word	0x000000ff
        /*02e0*/ 	.word	0x000000c8
        /*02e4*/ 	.short	0x0100
        /*02e6*/ 	.byte	0x08
	.zero		1


	//   ....[26]....
        /*02e8*/ 	.word	0x00000c70
        /*02ec*/ 	.word	0x000000ff
        /*02f0*/ 	.word	0x000000d0
        /*02f4*/ 	.short	0x0100
        /*02f6*/ 	.byte	0x07
	.zero		1


	//   ....[27]....
        /*02f8*/ 	.word	0x00000c80
        /*02fc*/ 	.word	0x000000ff
        /*0300*/ 	.word	0x000000e0
        /*0304*/ 	.short	0x0100
        /*0306*/ 	.byte	0x07
	.zero		1


	//   ....[28]....
        /*0308*/ 	.word	0x00000c90
        /*030c*/ 	.word	0x000000ff
        /*0310*/ 	.word	0x000000d8
        /*0314*/ 	.short	0x0100
        /*0316*/ 	.byte	0x07
	.zero		1


	//   ....[29]....
        /*0318*/ 	.word	0x00000ca0
        /*031c*/ 	.word	0x000000ff
        /*0320*/ 	.word	0x000000e8
        /*0324*/ 	.short	0x0100
        /*0326*/ 	.byte	0x07
	.zero		1


	//   ....[30]....
        /*0328*/ 	.word	0x00000d90
        /*032c*/ 	.word	0x000000ff
        /*0330*/ 	.word	0x000000f0
        /*0334*/ 	.short	0x0100
        /*0336*/ 	.byte	0x06
	.zero		1


	//   ....[31]....
        /*0338*/ 	.word	0x00001720
        /*033c*/ 	.word	0x00000005
        /*0340*/ 	.word	0x000000e0
        /*0344*/ 	.short	0x010a
        /*0346*/ 	.byte	0xff
	.zero		1


	//   ....[32]....
        /*0348*/ 	.word	0x00001750
        /*034c*/ 	.word	0x00000005
        /*0350*/ 	.word	0x000000d0
        /*0354*/ 	.short	0x0101
        /*0356*/ 	.byte	0xff
	.zero		1


	//   ....[33]....
        /*0358*/ 	.word	0x000017d0
        /*035c*/ 	.word	0x000000ff
        /*0360*/ 	.word	0x00000020
        /*0364*/ 	.short	0x010a
        /*0366*/ 	.byte	0x08
	.zero		1


	//   ....[34]....
        /*0368*/ 	.word	0x00001950
        /*036c*/ 	.word	0x000000ff
        /*0370*/ 	.word	0x00000020
        /*0374*/ 	.short	0x010a
        /*0376*/ 	.byte	0x09
	.zero		1


	//   ....[35]....
        /*0378*/ 	.word	0x00001a60
        /*037c*/ 	.word	0x000000ff
        /*0380*/ 	.word	0x00000020
        /*0384*/ 	.short	0x010a
        /*0386*/ 	.byte	0x08
	.zero		1


	//   ....[36]....
        /*0388*/ 	.word	0x00001bc0
        /*038c*/ 	.word	0x000000ff
        /*0390*/ 	.word	0x00000088
        /*0394*/ 	.short	0x0101
        /*0396*/ 	.byte	0x06
	.zero		1


	//   ....[37]....
        /*0398*/ 	.word	0x00001bf0
        /*039c*/ 	.word	0x00000008
        /*03a0*/ 	.word	0x00000090
        /*03a4*/ 	.short	0x010a
        /*03a6*/ 	.byte	0xff
	.zero		1


	//   ....[38]....
        /*03a8*/ 	.word	0x00001cc0
        /*03ac*/ 	.word	0x00000008
        /*03b0*/ 	.word	0x00000000
        /*03b4*/ 	.short	0x0101
        /*03b6*/ 	.byte	0xff
	.zero		1


	//   ....[39]....
        /*03b8*/ 	.word	0x00002220
        /*03bc*/ 	.word	0x000000ff
        /*03c0*/ 	.word	0x00000000
        /*03c4*/ 	.short	0x010a
        /*03c6*/ 	.byte	0x04
	.zero		1


	//   ....[40]....
        /*03c8*/ 	.word	0x000022b0
        /*03cc*/ 	.word	0x000000ff
        /*03d0*/ 	.word	0x00000000
        /*03d4*/ 	.short	0x010a
        /*03d6*/ 	.byte	0x04
	.zero		1


	//   ....[41]....
        /*03d8*/ 	.word	0x00002340
        /*03dc*/ 	.word	0x000000ff
        /*03e0*/ 	.word	0x00000000
        /*03e4*/ 	.short	0x010a
        /*03e6*/ 	.byte	0x04
	.zero		1


	//   ....[42]....
        /*03e8*/ 	.word	0x000023e0
        /*03ec*/ 	.word	0x00000000
        /*03f0*/ 	.word	0x00000000
        /*03f4*/ 	.short	0x010a
        /*03f6*/ 	.byte	0xff
	.zero		1


	//   ....[43]....
        /*03f8*/ 	.word	0x00002510
        /*03fc*/ 	.word	0x00000000
        /*0400*/ 	.word	0x000000d0
        /*0404*/ 	.short	0x010a
        /*0406*/ 	.byte	0xff
	.zero		1


	//   ....[44]....
        /*0408*/ 	.word	0x00002580
        /*040c*/ 	.word	0x00000004
        /*0410*/ 	.word	0x00000000
        /*0414*/ 	.short	0x0101
        /*0416*/ 	.byte	0xff
	.zero		1


	//   ....[45]....
        /*0418*/ 	.word	0x000025a0
        /*041c*/ 	.word	0x000000ff
        /*0420*/ 	.word	0x000000a0
        /*0424*/ 	.short	0x010a
        /*0426*/ 	.byte	0x05
	.zero		1


	//   ....[46]....
        /*0428*/ 	.word	0x000026c0
        /*042c*/ 	.word	0x00000000
        /*0430*/ 	.word	0x00000090
        /*0434*/ 	.short	0x010a
        /*0436*/ 	.byte	0xff
	.zero		1


	//   ....[47]....
        /*0438*/ 	.word	0x000027c0
        /*043c*/ 	.word	0x00000000
        /*0440*/ 	.word	0x00000000
        /*0444*/ 	.short	0x0101
        /*0446*/ 	.byte	0xff
	.zero		1


	//   ....[48]....
        /*0448*/ 	.word	0x00002850
        /*044c*/ 	.word	0x000000ff
        /*0450*/ 	.word	0x000000a0
        /*0454*/ 	.short	0x0106
        /*0456*/ 	.byte	0x05
	.zero		1


	//   ....[49]....
        /*0458*/ 	.word	0x00002870
        /*045c*/ 	.word	0x000000ff
        /*0460*/ 	.word	0x000000a0
        /*0464*/ 	.short	0x010a
        /*0466*/ 	.byte	0x05
	.zero		1


	//   ....[50]....
        /*0468*/ 	.word	0x00002900
        /*046c*/ 	.word	0x000000ff
        /*0470*/ 	.word	0x000000a0
        /*0474*/ 	.short	0x0106
        /*0476*/ 	.byte	0x04
	.zero		1


	//   ....[51]....
        /*0478*/ 	.word	0x00002940
        /*047c*/ 	.word	0x00000000
        /*0480*/ 	.word	0x000000a0
        /*0484*/ 	.short	0x010a
        /*0486*/ 	.byte	0xff
	.zero		1


	//   ....[52]....
        /*0488*/ 	.word	0x00002b80
        /*048c*/ 	.word	0x000000ff
        /*0490*/ 	.word	0x00000008
        /*0494*/ 	.short	0x010a
        /*0496*/ 	.byte	0x06
	.zero		1


	//   ....[53]....
        /*0498*/ 	.word	0x00002ba0
        /*049c*/ 	.word	0x000000ff
        /*04a0*/ 	.word	0x00000008
        /*04a4*/ 	.short	0x010a
        /*04a6*/ 	.byte	0x06
	.zero		1


	//   ....[54]....
        /*04a8*/ 	.word	0x00002d30
        /*04ac*/ 	.word	0x000000ff
        /*04b0*/ 	.word	0x00000008
        /*04b4*/ 	.short	0x010a
        /*04b6*/ 	.byte	0x06
	.zero		1


	//   ....[55]....
        /*04b8*/ 	.word	0x00002d50
        /*04bc*/ 	.word	0x000000ff
        /*04c0*/ 	.word	0x00000008
        /*04c4*/ 	.short	0x010a
        /*04c6*/ 	.byte	0x06
	.zero		1


	//   ....[56]....
        /*04c8*/ 	.word	0x00002e10
        /*04cc*/ 	.word	0x000000ff
        /*04d0*/ 	.word	0x00000000
        /*04d4*/ 	.short	0x0101
        /*04d6*/ 	.byte	0x07
	.zero		1


	//   ....[57]....
        /*04d8*/ 	.word	0x00003220
        /*04dc*/ 	.word	0x00000000
        /*04e0*/ 	.word	0x00000090
        /*04e4*/ 	.short	0x010a
        /*04e6*/ 	.byte	0xff
	.zero		1


	//   ....[58]....
        /*04e8*/ 	.word	0x000032e0
        /*04ec*/ 	.word	0x00000000
        /*04f0*/ 	.word	0x00000000
        /*04f4*/ 	.short	0x0101
        /*04f6*/ 	.byte	0xff
	.zero		1


	//   ....[59]....
        /*04f8*/ 	.word	0x000033a0
        /*04fc*/ 	.word	0x000000ff
        /*0500*/ 	.word	0x00000000
        /*0504*/ 	.short	0x010a
        /*0506*/ 	.byte	0x07
	.zero		1


	//   ....[60]....
        /*0508*/ 	.word	0x000033b0
        /*050c*/ 	.word	0x000000ff
        /*0510*/ 	.word	0x000000c0
        /*0514*/ 	.short	0x010a
        /*0516*/ 	.byte	0x08
	.zero		1


	//   ....[61]....
        /*0518*/ 	.word	0x00003470
        /*051c*/ 	.word	0x000000ff
        /*0520*/ 	.word	0x00000000
        /*0524*/ 	.short	0x010a
        /*0526*/ 	.byte	0x07
	.zero		1


	//   ....[62]....
        /*0528*/ 	.word	0x000035a0
        /*052c*/ 	.word	0x000000ff
        /*0530*/ 	.word	0x00000000
        /*0534*/ 	.short	0x010a
        /*0536*/ 	.byte	0x20
	.zero		1


	//   ....[63]....
        /*0538*/ 	.word	0x000038b0
        /*053c*/ 	.word	0x000000ff
        /*0540*/ 	.word	0x00000000
        /*0544*/ 	.short	0x010a
        /*0546*/ 	.byte	0x04
	.zero		1


	//   ....[64]....
        /*0548*/ 	.word	0x00003950
        /*054c*/ 	.word	0x00000000
        /*0550*/ 	.word	0x00000000
        /*0554*/ 	.short	0x010a
        /*0556*/ 	.byte	0xff
	.zero		1


	//   ....[65]....
        /*0558*/ 	.word	0x00003990
        /*055c*/ 	.word	0x00000000
        /*0560*/ 	.word	0x00000000
        /*0564*/ 	.short	0x010a
        /*0566*/ 	.byte	0xff
	.zero		1


	//   ....[66]....
        /*0568*/ 	.word	0x00003a00
        /*056c*/ 	.word	0x000000ff
        /*0570*/ 	.word	0x00000000
        /*0574*/ 	.short	0x0101
        /*0576*/ 	.byte	0x04
	.zero		1


	//   ....[67]....
        /*0578*/ 	.word	0x00003a40
        /*057c*/ 	.word	0x000000ff
        /*0580*/ 	.word	0x000000f0
        /*0584*/ 	.short	0x010a
        /*0586*/ 	.byte	0x06
	.zero		1


	//   ....[68]....
        /*0588*/ 	.word	0x00003aa0
        /*058c*/ 	.word	0x000000ff
        /*0590*/ 	.word	0x00000000
        /*0594*/ 	.short	0x0101
        /*0596*/ 	.byte	0x04
	.zero		1


	//   ....[69]....
        /*0598*/ 	.word	0x00003f00
        /*059c*/ 	.word	0x00000000
        /*05a0*/ 	.word	0x00000090
        /*05a4*/ 	.short	0x010a
        /*05a6*/ 	.byte	0xff
	.zero		1


	//   ....[70]....
        /*05a8*/ 	.word	0x00003fc0
        /*05ac*/ 	.word	0x00000000
        /*05b0*/ 	.word	0x00000000
        /*05b4*/ 	.short	0x0101
        /*05b6*/ 	.byte	0xff
	.zero		1


	//   ....[71]....
        /*05b8*/ 	.word	0x000042e0
        /*05bc*/ 	.word	0x000000ff
        /*05c0*/ 	.word	0x00000088
        /*05c4*/ 	.short	0x010a
        /*05c6*/ 	.byte	0x06
	.zero		1


	//   ....[72]....
        /*05c8*/ 	.word	0x000044d0
        /*05cc*/ 	.word	0x000000ff
        /*05d0*/ 	.word	0x00000060
        /*05d4*/ 	.short	0x010a
        /*05d6*/ 	.byte	0x06
	.zero		1


	//   ....[73]....
        /*05d8*/ 	.word	0x000047a0
        /*05dc*/ 	.word	0x000000ff
        /*05e0*/ 	.word	0x00000040
        /*05e4*/ 	.short	0x010b
        /*05e6*/ 	.byte	0x06
	.zero		1


	//   ....[74]....
        /*05e8*/ 	.word	0x000047b0
        /*05ec*/ 	.word	0x000000ff
        /*05f0*/ 	.word	0x00000000
        /*05f4*/ 	.short	0x0101
        /*05f6*/ 	.byte	0x15
	.zero		1


	//   ....[75]....
        /*05f8*/ 	.word	0x000047c0
        /*05fc*/ 	.word	0x000000ff
        /*0600*/ 	.word	0x00000068
        /*0604*/ 	.short	0x010a
        /*0606*/ 	.byte	0x06
	.zero		1


	//   ....[76]....
        /*0608*/ 	.word	0x00004a60
        /*060c*/ 	.word	0x000000ff
        /*0610*/ 	.word	0x00000048
        /*0614*/ 	.short	0x010b
        /*0616*/ 	.byte	0x06
	.zero		1


	//   ....[77]....
        /*0618*/ 	.word	0x00004a70
        /*061c*/ 	.word	0x000000ff
        /*0620*/ 	.word	0x00000000
        /*0624*/ 	.short	0x0101
        /*0626*/ 	.byte	0x15
	.zero		1


	//   ....[78]....
        /*0628*/ 	.word	0x00004a80
        /*062c*/ 	.word	0x000000ff
        /*0630*/ 	.word	0x00000070
        /*0634*/ 	.short	0x010a
        /*0636*/ 	.byte	0x06
	.zero		1


	//   ....[79]....
        /*0638*/ 	.word	0x00004dd0
        /*063c*/ 	.word	0x000000ff
        /*0640*/ 	.word	0x00000050
        /*0644*/ 	.short	0x010b
        /*0646*/ 	.byte	0x06
	.zero		1


	//   ....[80]....
        /*0648*/ 	.word	0x00004e30
        /*064c*/ 	.word	0x000000ff
        /*0650*/ 	.word	0x00000000
        /*0654*/ 	.short	0x0101
        /*0656*/ 	.byte	0x15
	.zero		1


	//   ....[81]....
        /*0658*/ 	.word	0x00004e40
        /*065c*/ 	.word	0x000000ff
        /*0660*/ 	.word	0x00000078
        /*0664*/ 	.short	0x010a
        /*0666*/ 	.byte	0x06
	.zero		1


	//   ....[82]....
        /*0668*/ 	.word	0x00005140
        /*066c*/ 	.word	0x000000ff
        /*0670*/ 	.word	0x00000058
        /*0674*/ 	.short	0x010b
        /*0676*/ 	.byte	0x06
	.zero		1


	//   ....[83]....
        /*0678*/ 	.word	0x00005160
        /*067c*/ 	.word	0x000000ff
        /*0680*/ 	.word	0x00000000
        /*0684*/ 	.short	0x0101
        /*0686*/ 	.byte	0x07
	.zero		1


	//   ....[84]....
        /*0688*/ 	.word	0x000051a0
        /*068c*/ 	.word	0x000000ff
        /*0690*/ 	.word	0x00000060
        /*0694*/ 	.short	0x010a
        /*0696*/ 	.byte	0x06
	.zero		1


	//   ....[85]....
        /*0698*/ 	.word	0x000051c0
        /*069c*/ 	.word	0x000000ff
        /*06a0*/ 	.word	0x00000068
        /*06a4*/ 	.short	0x010a
        /*06a6*/ 	.byte	0x06
	.zero		1


	//   ....[86]....
        /*06a8*/ 	.word	0x000051e0
        /*06ac*/ 	.word	0x000000ff
        /*06b0*/ 	.word	0x00000070
        /*06b4*/ 	.short	0x010a
        /*06b6*/ 	.byte	0x06
	.zero		1


	//   ....[87]....
        /*06b8*/ 	.word	0x00005220
        /*06bc*/ 	.word	0x00000000
        /*06c0*/ 	.word	0x00000078
        /*06c4*/ 	.short	0x010a
        /*06c6*/ 	.byte	0xff
	.zero		1


	//   ....[88]....
        /*06c8*/ 	.word	0x00005550
        /*06cc*/ 	.word	0x00000000
        /*06d0*/ 	.word	0x00000090
        /*06d4*/ 	.short	0x010a
        /*06d6*/ 	.byte	0xff
	.zero		1


	//   ....[89]....
        /*06d8*/ 	.word	0x00005660
        /*06dc*/ 	.word	0x00000000
        /*06e0*/ 	.word	0x00000000
        /*06e4*/ 	.short	0x0101
        /*06e6*/ 	.byte	0xff
	.zero		1


	//   ....[90]....
        /*06e8*/ 	.word	0x00006110
        /*06ec*/ 	.word	0x000000ff
        /*06f0*/ 	.word	0x00000040
        /*06f4*/ 	.short	0x010a
        /*06f6*/ 	.byte	0x30
	.zero		1


	//   ....[91]....
        /*06f8*/ 	.word	0x00006190
        /*06fc*/ 	.word	0x0000006e
        /*0700*/ 	.word	0x000000b0
        /*0704*/ 	.short	0x010a
        /*0706*/ 	.byte	0xff
	.zero		1


	//   ....[92]....
        /*0708*/ 	.word	0x00006300
        /*070c*/ 	.word	0x000000ff
        /*0710*/ 	.word	0x00000040
        /*0714*/ 	.short	0x010a
        /*0716*/ 	.byte	0x30
	.zero		1


	//   ....[93]....
        /*0718*/ 	.word	0x000065b0
        /*071c*/ 	.word	0x0000006e
        /*0720*/ 	.word	0x000000b0
        /*0724*/ 	.short	0x010a
        /*0726*/ 	.byte	0xff
	.zero		1


	//   ....[94]....
        /*0728*/ 	.word	0x00007020
        /*072c*/ 	.word	0x00000000
        /*0730*/ 	.word	0x00000000
        /*0734*/ 	.short	0x0101
        /*0736*/ 	.byte	0xff
	.zero		1


	//   ....[95]....
        /*0738*/ 	.word	0x00007030
        /*073c*/ 	.word	0x00000003
        /*0740*/ 	.word	0x00000040
        /*0744*/ 	.short	0x010a
        /*0746*/ 	.byte	0xff
	.zero		1


	//   ....[96]....
        /*0748*/ 	.word	0x000070f0
        /*074c*/ 	.word	0x00000003
        /*0750*/ 	.word	0x00000040
        /*0754*/ 	.short	0x010a
        /*0756*/ 	.byte	0xff
	.zero		1


	//   ....[97]....
        /*0758*/ 	.word	0x00007df0
        /*075c*/ 	.word	0x00000000
        /*0760*/ 	.word	0x00000000
        /*0764*/ 	.short	0x0101
        /*0766*/ 	.byte	0xff
	.zero		1


	//   ....[98]....
        /*0768*/ 	.word	0x00007e10
        /*076c*/ 	.word	0x00000003
        /*0770*/ 	.word	0x00000040
        /*0774*/ 	.short	0x010a
        /*0776*/ 	.byte	0xff
	.zero		1


	//   ....[99]....
        /*0778*/ 	.word	0x00007ec0
        /*077c*/ 	.word	0x00000003
        /*0780*/ 	.word	0x00000040
        /*0784*/ 	.short	0x010a
        /*0786*/ 	.byte	0xff
	.zero		1


	//   ....[100]....
        /*0788*/ 	.word	0x00008bc0
        /*078c*/ 	.word	0x00000000
        /*0790*/ 	.word	0x00000000
        /*0794*/ 	.short	0x0101
        /*0796*/ 	.byte	0xff
	.zero		1


	//   ....[101]....
        /*0798*/ 	.word	0x00008be0
        /*079c*/ 	.word	0x00000072
        /*07a0*/ 	.word	0x00000040
        /*07a4*/ 	.short	0x010a
        /*07a6*/ 	.byte	0xff
	.zero		1


	//   ....[102]....
        /*07a8*/ 	.word	0x00008c90
        /*07ac*/ 	.word	0x00000072
        /*07b0*/ 	.word	0x00000040
        /*07b4*/ 	.short	0x010a
        /*07b6*/ 	.byte	0xff
	.zero		1


	//   ....[103]....
        /*07b8*/ 	.word	0x000090e0
        /*07bc*/ 	.word	0x00000000
        /*07c0*/ 	.word	0x00000000
        /*07c4*/ 	.short	0x0101
        /*07c6*/ 	.byte	0xff
	.zero		1


	//   ....[104]....
        /*07c8*/ 	.word	0x000099d0
        /*07cc*/ 	.word	0x00000003
        /*07d0*/ 	.word	0x00000000
        /*07d4*/ 	.short	0x0101
        /*07d6*/ 	.byte	0xff
	.zero		1


	//   ....[105]....
        /*07d8*/ 	.word	0x00009c40
        /*07dc*/ 	.word	0x000000ff
        /*07e0*/ 	.word	0x00000000
        /*07e4*/ 	.short	0x0101
        /*07e6*/ 	.byte	0x04
	.zero		1


	//   ....[106]....
        /*07e8*/ 	.word	0x00009c60
        /*07ec*/ 	.word	0x00000005
        /*07f0*/ 	.word	0x000000e0
        /*07f4*/ 	.short	0x010a
        /*07f6*/ 	.byte	0xff
	.zero		1


	//   ....[107]....
        /*07f8*/ 	.word	0x00009cc0
        /*07fc*/ 	.word	0x00000004
        /*0800*/ 	.word	0x00000020
        /*0804*/ 	.short	0x010a
        /*0806*/ 	.byte	0xff
	.zero		1


	//   ....[108]....
        /*0808*/ 	.word	0x00009d10
        /*080c*/ 	.word	0x00000008
        /*0810*/ 	.word	0x00000090
        /*0814*/ 	.short	0x010a
        /*0816*/ 	.byte	0xff
	.zero		1


	//   ....[109]....
        /*0818*/ 	.word	0x00009d70
        /*081c*/ 	.word	0x00000000
        /*0820*/ 	.word	0x00000000
        /*0824*/ 	.short	0x010a
        /*0826*/ 	.byte	0xff
	.zero		1


	//   ....[110]....
        /*0828*/ 	.word	0x00009dd0
        /*082c*/ 	.word	0x00000000
        /*0830*/ 	.word	0x00000000
        /*0834*/ 	.short	0x010a
        /*0836*/ 	.byte	0xff
	.zero		1


	//   ....[111]....
        /*0838*/ 	.word	0x00009e30
        /*083c*/ 	.word	0x00000000
        /*0840*/ 	.word	0x00000000
        /*0844*/ 	.short	0x010a
        /*0846*/ 	.byte	0xff
	.zero		1


	//   ....[112]....
        /*0848*/ 	.word	0x00009e80
        /*084c*/ 	.word	0x00000000
        /*0850*/ 	.word	0x000000d0
        /*0854*/ 	.short	0x010a
        /*0856*/ 	.byte	0xff
	.zero		1


	//   ....[113]....
        /*0858*/ 	.word	0x00009ee0
        /*085c*/ 	.word	0x00000000
        /*0860*/ 	.word	0x000000a0
        /*0864*/ 	.short	0x010a
        /*0866*/ 	.byte	0xff
	.zero		1


	//   ....[114]....
        /*0868*/ 	.word	0x00009f30
        /*086c*/ 	.word	0x00000000
        /*0870*/ 	.word	0x00000090
        /*0874*/ 	.short	0x010a
        /*0876*/ 	.byte	0xff
	.zero		1


	//   ....[115]....
        /*0878*/ 	.word	0x00009f90
        /*087c*/ 	.word	0x00000000
        /*0880*/ 	.word	0x000000a0
        /*0884*/ 	.short	0x010a
        /*0886*/ 	.byte	0xff
	.zero		1


	//   ....[116]....
        /*0888*/ 	.word	0x00009ff0
        /*088c*/ 	.word	0x00000004
        /*0890*/ 	.word	0x00000008
        /*0894*/ 	.short	0x010a
        /*0896*/ 	.byte	0xff
	.zero		1


	//   ....[117]....
        /*0898*/ 	.word	0x0000a0d0
        /*089c*/ 	.word	0x00000002
        /*08a0*/ 	.word	0x00000008
        /*08a4*/ 	.short	0x010a
        /*08a6*/ 	.byte	0xff
	.zero		1


	//   ....[118]....
        /*08a8*/ 	.word	0x0000a120
        /*08ac*/ 	.word	0x00000000
        /*08b0*/ 	.word	0x00000090
        /*08b4*/ 	.short	0x010a
        /*08b6*/ 	.byte	0xff
	.zero		1


	//   ....[119]....
        /*08b8*/ 	.word	0x0000a180
        /*08bc*/ 	.word	0x00000000
        /*08c0*/ 	.word	0x000000c0
        /*08c4*/ 	.short	0x010a
        /*08c6*/ 	.byte	0xff
	.zero		1


	//   ....[120]....
        /*08c8*/ 	.word	0x0000a1e0
        /*08cc*/ 	.word	0x00000000
        /*08d0*/ 	.word	0x00000000
        /*08d4*/ 	.short	0x010a
        /*08d6*/ 	.byte	0xff
	.zero		1


	//   ....[121]....
        /*08d8*/ 	.word	0x0000a240
        /*08dc*/ 	.word	0x00000000
        /*08e0*/ 	.word	0x00000000
        /*08e4*/ 	.short	0x010a
        /*08e6*/ 	.byte	0xff
	.zero		1


	//   ....[122]....
        /*08e8*/ 	.word	0x0000a2a0
        /*08ec*/ 	.word	0x00000000
        /*08f0*/ 	.word	0x000000f0
        /*08f4*/ 	.short	0x010a
        /*08f6*/ 	.byte	0xff
	.zero		1


	//   ....[123]....
        /*08f8*/ 	.word	0x0000a2f0
        /*08fc*/ 	.word	0x00000000
        /*0900*/ 	.word	0x00000090
        /*0904*/ 	.short	0x010a
        /*0906*/ 	.byte	0xff
	.zero		1


	//   ....[124]....
        /*0908*/ 	.word	0x0000a350
        /*090c*/ 	.word	0x00000000
        /*0910*/ 	.word	0x00000088
        /*0914*/ 	.short	0x010a
        /*0916*/ 	.byte	0xff
	.zero		1


	//   ....[125]....
        /*0918*/ 	.word	0x0000a3b0
        /*091c*/ 	.word	0x00000000
        /*0920*/ 	.word	0x00000060
        /*0924*/ 	.short	0x010a
        /*0926*/ 	.byte	0xff
	.zero		1


	//   ....[126]....
        /*0928*/ 	.word	0x0000a410
        /*092c*/ 	.word	0x00000000
        /*0930*/ 	.word	0x00000068
        /*0934*/ 	.short	0x010a
        /*0936*/ 	.byte	0xff
	.zero		1


	//   ....[127]....
        /*0938*/ 	.word	0x0000a470
        /*093c*/ 	.word	0x00000000
        /*0940*/ 	.word	0x00000070
        /*0944*/ 	.short	0x010a
        /*0946*/ 	.byte	0xff
	.zero		1


	//   ....[128]....
        /*0948*/ 	.word	0x0000a4d0
        /*094c*/ 	.word	0x00000000
        /*0950*/ 	.word	0x00000078
        /*0954*/ 	.short	0x010a
        /*0956*/ 	.byte	0xff
	.zero		1


	//   ....[129]....
        /*0958*/ 	.word	0x0000a530
        /*095c*/ 	.word	0x00000000
        /*0960*/ 	.word	0x00000060
        /*0964*/ 	.short	0x010a
        /*0966*/ 	.byte	0xff
	.zero		1


	//   ....[130]....
        /*0968*/ 	.word	0x0000a590
        /*096c*/ 	.word	0x00000000
        /*0970*/ 	.word	0x00000068
        /*0974*/ 	.short	0x010a
        /*0976*/ 	.byte	0xff
	.zero		1


	//   ....[131]....
        /*0978*/ 	.word	0x0000a5f0
        /*097c*/ 	.word	0x00000000
        /*0980*/ 	.word	0x00000070
        /*0984*/ 	.short	0x010a
        /*0986*/ 	.byte	0xff
	.zero		1


	//   ....[132]....
        /*0988*/ 	.word	0x0000a640
        /*098c*/ 	.word	0x00000000
        /*0990*/ 	.word	0x00000090
        /*0994*/ 	.short	0x010a
        /*0996*/ 	.byte	0xff
	.zero		1


	//   ....[133]....
        /*0998*/ 	.word	0x0000a6a0
        /*099c*/ 	.word	0x00000000
        /*09a0*/ 	.word	0x00000040
        /*09a4*/ 	.short	0x010a
        /*09a6*/ 	.byte	0xff
	.zero		1


	//   ....[134]....
        /*09a8*/ 	.word	0x0000a6f0
        /*09ac*/ 	.word	0x0000006e
        /*09b0*/ 	.word	0x000000b0
        /*09b4*/ 	.short	0x010a
        /*09b6*/ 	.byte	0xff
	.zero		1


	//   ....[135]....
        /*09b8*/ 	.word	0x0000a740
        /*09bc*/ 	.word	0x00000003
        /*09c0*/ 	.word	0x00000040
        /*09c4*/ 	.short	0x010a
        /*09c6*/ 	.byte	0xff
	.zero		1


	//   ....[136]....
        /*09c8*/ 	.word	0x0000a790
        /*09cc*/ 	.word	0x00000003
        /*09d0*/ 	.word	0x00000040
        /*09d4*/ 	.short	0x010a
        /*09d6*/ 	.byte	0xff
	.zero		1


	//   ....[137]....
        /*09d8*/ 	.word	0x0000a7e0
        /*09dc*/ 	.word	0x00000072
        /*09e0*/ 	.word	0x00000040
        /*09e4*/ 	.short	0x010a
        /*09e6*/ 	.byte	0xff
	.zero		1


	//----- nvinfo : EIATTR_NUM_MBARRIERS
	.align		4
.L_47:
        /*09e8*/ 	.byte	0x03, 0x38
        /*09ea*/ 	.short	0x001f


	//----- nvinfo : EIATTR_EXIT_INSTR_OFFSETS
	.align		4
        /*09ec*/ 	.byte	0x04, 0x1c
        /*09ee*/ 	.short	(.L_49 - .L_48)


	//   ....[0]....
.L_48:
        /*09f0*/ 	.word	0x00002410


	//   ....[1]....
        /*09f4*/ 	.word	0x00002910


	//   ....[2]....
        /*09f8*/ 	.word	0x00002970


	//   ....[3]....
        /*09fc*/ 	.word	0x00003cc0


	//   ....[4]....
        /*0a00*/ 	.word	0x00005250


	//   ....[5]....
        /*0a04*/ 	.word	0x00005290


	//   ....[6]....
        /*0a08*/ 	.word	0x00009b30


	//   ....[7]....
        /*0a0c*/ 	.word	0x00009bb0


	//   ....[8]....
        /*0a10*/ 	.word	0x00009be0


	//   ....[9]....
        /*0a14*/ 	.word	0x00009c50


	//----- nvinfo : EIATTR_MAX_THREADS
	.align		4
.L_49:
        /*0a18*/ 	.byte	0x04, 0x05
        /*0a1a*/ 	.short	(.L_51 - .L_50)
.L_50:
        /*0a1c*/ 	.word	0x00000100
        /*0a20*/ 	.word	0x00000001
        /*0a24*/ 	.word	0x00000001


	//----- nvinfo : EIATTR_CRS_STACK_SIZE
	.align		4
.L_51:
        /*0a28*/ 	.byte	0x04, 0x1e
        /*0a2a*/ 	.short	(.L_53 - .L_52)
.L_52:
        /*0a2c*/ 	.word	0x00000000


	//----- nvinfo : EIATTR_CBANK_PARAM_SIZE
	.align		4
.L_53:
        /*0a30*/ 	.byte	0x03, 0x19
        /*0a32*/ 	.short	0x0a00


	//----- nvinfo : EIATTR_PARAM_CBANK
	.align		4
        /*0a34*/ 	.byte	0x04, 0x0a
        /*0a36*/ 	.short	(.L_55 - .L_54)
	.align		4
.L_54:
        /*0a38*/ 	.word	index@(.nv.constant0._ZN7cutlass13device_kernelINS_4gemm6kernel13GemmUniversalIN4cute5tupleIJiiiiEEENS1_10collective13CollectiveMmaINS1_41MainloopSm100TmaUmmaWarpSpecializedSparseILi4ELi2ELi2ENS5_IJNS4_1CILi2EEENSA_ILi1EEESC_EEEEENS5_IJNSA_ILi256EEENSA_ILi128EEESG_EEENS_6half_tENS5_IJNS4_6LayoutINS5_IJiNS5_IJSB_iEEEiEEENS5_IJlNS5_IJSC_SB_EEElEEEEENSJ_INS5_IJNS5_IJNS5_IJNSA_ILi8EEESB_SP_EEEiEEENS5_IJNS5_IJNSA_ILi16EEESB_NSA_ILi4EEEEEEiEEEiEEENS5_IJNS5_IJNS5_IJSG_SS_NSA_ILi2048EEEEEENSA_ILi16384EEEEEENS5_IJNS5_IJSC_NSA_ILi1024EEENSA_ILi32EEEEEElEEElEEEEEEEESI_NS5_IJlSC_lEEENS4_8TiledMMAINS4_8MMA_AtomIJNS4_33SM100_MMA_F16BF16_2x1SM_SS_SPARSEISI_SI_fLi256ELi128ELNS4_4UMMA5MajorE0ELS1D_0ELNS1C_7ScaleInE0ELS1E_0EEEEEENSJ_INS5_IJSC_SC_SC_EEENS5_IJNSA_ILi0EEES1I_S1I_EEEEENS5_IJNS4_10UnderscoreES1L_S1L_EEEEENS4_18SM100_TMA_2SM_LOADENS4_14ComposedLayoutINS4_7SwizzleILi3ELi4ELi3EEENS4_25smem_sparse_ptr_flag_bitsILi2ELi16EEENSJ_INS5_IJNS5_IJSC_SP_EEENS5_IJSB_NSA_ILi64EEEEEEEEENS5_IJNS5_IJS1I_SG_EEESM_EEEEEEEvNS4_8identityES1O_NS1P_IS1R_NS4_18smem_ptr_flag_bitsILi16EEENSJ_INS5_IJSP_S1V_EEENS5_IJS1V_SC_EEEEEEEvS22_EENS_8epilogue10collective18CollectiveEpilogueINS2A_23Sm100TmaWarpSpecializedILi4ELi2ELi32ELb1ELb0EEEJNS5_IJSG_SG_SG_EEENS5_IJNSJ_ISG_SC_EENSJ_IS12_SC_EEEEEfNS5_IJSC_llEEEfS2J_NS2A_6fusion15FusionCallbacksIS2E_NS2K_17LinearCombinationIffffLNS_15FloatRoundStyleE2EEES2F_S2I_JEEENS4_5SM1004TMEM4LOAD26SM100_TMEM_LOAD_32dp32b32xENS4_13SM90_TMA_LOADENS1P_INS1Q_ILi2ELi5ELi2EEENS23_ILi32EEENSJ_INS5_IJS12_ST_EEENS5_IJSC_S12_EEEEEEENS4_39AutoVectorizingCopyWithAssumedAlignmentILi128EEENS4_14SM90_TMA_STOREES30_S32_S32_EEEvvEEEEvNT_6ParamsE)
        /*0a3c*/ 	.short	0x0380
        /*0a3e*/ 	.short	0x0a00


	//----- nvinfo : EIATTR_SW_WAR
	.align		4
.L_55:
        /*0a40*/ 	.byte	0x04, 0x36
        /*0a42*/ 	.short	(.L_57 - .L_56)
.L_56:
        /*0a44*/ 	.word	0x00000008
.L_57:


//--------------------- .nv.callgraph             --------------------------
	.section	.nv.callgraph,"",@"SHT_CUDA_CALLGRAPH"
	.align	4
	.sectionentsize	8
	.align		4
        /*0000*/ 	.word	0x00000000
	.align		4
        /*0004*/ 	.word	0xffffffff
	.align		4
        /*0008*/ 	.word	index@(_ZN7cutlass13device_kernelINS_4gemm6kernel13GemmUniversalIN4cute5tupleIJiiiiEEENS1_10collective13CollectiveMmaINS1_41MainloopSm100TmaUmmaWarpSpecializedSparseILi4ELi2ELi2ENS5_IJNS4_1CILi2EEENSA_ILi1EEESC_EEEEENS5_IJNSA_ILi256EEENSA_ILi128EEESG_EEENS_6half_tENS5_IJNS4_6LayoutINS5_IJiNS5_IJSB_iEEEiEEENS5_IJlNS5_IJSC_SB_EEElEEEEENSJ_INS5_IJNS5_IJNS5_IJNSA_ILi8EEESB_SP_EEEiEEENS5_IJNS5_IJNSA_ILi16EEESB_NSA_ILi4EEEEEEiEEEiEEENS5_IJNS5_IJNS5_IJSG_SS_NSA_ILi2048EEEEEENSA_ILi16384EEEEEENS5_IJNS5_IJSC_NSA_ILi1024EEENSA_ILi32EEEEEElEEElEEEEEEEESI_NS5_IJlSC_lEEENS4_8TiledMMAINS4_8MMA_AtomIJNS4_33SM100_MMA_F16BF16_2x1SM_SS_SPARSEISI_SI_fLi256ELi128ELNS4_4UMMA5MajorE0ELS1D_0ELNS1C_7ScaleInE0ELS1E_0EEEEEENSJ_INS5_IJSC_SC_SC_EEENS5_IJNSA_ILi0EEES1I_S1I_EEEEENS5_IJNS4_10UnderscoreES1L_S1L_EEEEENS4_18SM100_TMA_2SM_LOADENS4_14ComposedLayoutINS4_7SwizzleILi3ELi4ELi3EEENS4_25smem_sparse_ptr_flag_bitsILi2ELi16EEENSJ_INS5_IJNS5_IJSC_SP_EEENS5_IJSB_NSA_ILi64EEEEEEEEENS5_IJNS5_IJS1I_SG_EEESM_EEEEEEEvNS4_8identityES1O_NS1P_IS1R_NS4_18smem_ptr_flag_bitsILi16EEENSJ_INS5_IJSP_S1V_EEENS5_IJS1V_SC_EEEEEEEvS22_EENS_8epilogue10collective18CollectiveEpilogueINS2A_23Sm100TmaWarpSpecializedILi4ELi2ELi32ELb1ELb0EEEJNS5_IJSG_SG_SG_EEENS5_IJNSJ_ISG_SC_EENSJ_IS12_SC_EEEEEfNS5_IJSC_llEEEfS2J_NS2A_6fusion15FusionCallbacksIS2E_NS2K_17LinearCombinationIffffLNS_15FloatRoundStyleE2EEES2F_S2I_JEEENS4_5SM1004TMEM4LOAD26SM100_TMEM_LOAD_32dp32b32xENS4_13SM90_TMA_LOADENS1P_INS1Q_ILi2ELi5ELi2EEENS23_ILi32EEENSJ_INS5_IJS12_ST_EEENS5_IJSC_S12_EEEEEEENS4_39AutoVectorizingCopyWithAssumedAlignmentILi128EEENS4_14SM90_TMA_STOREES30_S32_S32_EEEvvEEEEvNT_6ParamsE)
	.align		4
        /*000c*/ 	.word	index@(__assertfail)
	.align		4
        /*0010*/ 	.word	0x00000000
	.align		4
        /*0014*/ 	.word	0xfffffffe
	.align		4
        /*0018*/ 	.word	0x00000000
	.align		4
        /*001c*/ 	.word	0xfffffffd
	.align		4
        /*0020*/ 	.word	0x00000000
	.align		4
        /*0024*/ 	.word	0xfffffffc


//--------------------- .nv.constant4             --------------------------
	.section	.nv.constant4,"a",@progbits
	.align	8
	.align		8
.nv.constant4:
        /*0000*/ 	.dword	__assertfail
	.align		8
        /*0008*/ 	.dword	__unnamed_1
	.align		8
        /*0010*/ 	.dword	__unnamed_2
	.align		8
        /*0018*/ 	.dword	_ZN39_INTERNAL_76f0919d_4_k_cu_cc926cd6_27884cuda3std3__45__cpo5beginE
	.align		8
        /*0020*/ 	.dword	_ZN39_INTERNAL_76f0919d_4_k_cu_cc926cd6_27884cuda3std3__45__cpo3endE
	.align		8
        /*0028*/ 	.dword	_ZN39_INTERNAL_76f0919d_4_k_cu_cc926cd6_27884cuda3std3__45__cpo6cbeginE
	.align		8
        /*0030*/ 	.dword	_ZN39_INTERNAL_76f0919d_4_k_cu_cc926cd6_27884cuda3std3__45__cpo4cendE
	.align		8
        /*0038*/ 	.dword	_ZN39_INTERNAL_76f0919d_4_k_cu_cc926cd6_27884cuda3std3__441_GLOBAL__N__76f0919d_4_k_cu_cc926cd6_27886ignoreE
	.align		8
        /*0040*/ 	.dword	_ZN39_INTERNAL_76f0919d_4_k_cu_cc926cd6_27884cuda3std3__419piecewise_constructE
	.align		8
        /*0048*/ 	.dword	_ZN39_INTERNAL_76f0919d_4_k_cu_cc926cd6_27884cuda3std3__48in_placeE
	.align		8
        /*0050*/ 	.dword	_ZN39_INTERNAL_76f0919d_4_k_cu_cc926cd6_27884cuda3std6ranges3__45__cpo4swapE
	.align		8
        /*0058*/ 	.dword	_ZN39_INTERNAL_76f0919d_4_k_cu_cc926cd6_27884cuda3std6ranges3__45__cpo9iter_moveE
	.align		8
        /*0060*/ 	.dword	_ZN39_INTERNAL_76f0919d_4_k_cu_cc926cd6_27884cute7productE
	.align		8
        /*0068*/ 	.dword	_ZN39_INTERNAL_76f0919d_4_k_cu_cc926cd6_27884cute1_E
	.align		8
        /*0070*/ 	.dword	$str$25
	.align		8
        /*0078*/ 	.dword	$str$26
	.align		8
        /*0080*/ 	.dword	$str$27
	.align		8
        /*0088*/ 	.dword	$str$28


//--------------------- .text._ZN7cutlass13device_kernelINS_4gemm6kernel13GemmUniversalIN4cute5tupleIJiiiiEEENS1_10collective13CollectiveMmaINS1_41MainloopSm100TmaUmmaWarpSpecializedSparseILi4ELi2ELi2ENS5_IJNS4_1CILi2EEENSA_ILi1EEESC_EEEEENS5_IJNSA_ILi256EEENSA_ILi128EEESG_EEENS_6half_tENS5_IJNS4_6LayoutINS5_IJiNS5_IJSB_iEEEiEEENS5_IJlNS5_IJSC_SB_EEElEEEEENSJ_INS5_IJNS5_IJNS5_IJNSA_ILi8EEESB_SP_EEEiEEENS5_IJNS5_IJNSA_ILi16EEESB_NSA_ILi4EEEEEEiEEEiEEENS5_IJNS5_IJNS5_IJSG_SS_NSA_ILi2048EEEEEENSA_ILi16384EEEEEENS5_IJNS5_IJSC_NSA_ILi1024EEENSA_ILi32EEEEEElEEElEEEEEEEESI_NS5_IJlSC_lEEENS4_8TiledMMAINS4_8MMA_AtomIJNS4_33SM100_MMA_F16BF16_2x1SM_SS_SPARSEISI_SI_fLi256ELi128ELNS4_4UMMA5MajorE0ELS1D_0ELNS1C_7ScaleInE0ELS1E_0EEEEEENSJ_INS5_IJSC_SC_SC_EEENS5_IJNSA_ILi0EEES1I_S1I_EEEEENS5_IJNS4_10UnderscoreES1L_S1L_EEEEENS4_18SM100_TMA_2SM_LOADENS4_14ComposedLayoutINS4_7SwizzleILi3ELi4ELi3EEENS4_25smem_sparse_ptr_flag_bitsILi2ELi16EEENSJ_INS5_IJNS5_IJSC_SP_EEENS5_IJSB_NSA_ILi64EEEEEEEEENS5_IJNS5_IJS1I_SG_EEESM_EEEEEEEvNS4_8identityES1O_NS1P_IS1R_NS4_18smem_ptr_flag_bitsILi16EEENSJ_INS5_IJSP_S1V_EEENS5_IJS1V_SC_EEEEEEEvS22_EENS_8epilogue10collective18CollectiveEpilogueINS2A_23Sm100TmaWarpSpecializedILi4ELi2ELi32ELb1ELb0EEEJNS5_IJSG_SG_SG_EEENS5_IJNSJ_ISG_SC_EENSJ_IS12_SC_EEEEEfNS5_IJSC_llEEEfS2J_NS2A_6fusion15FusionCallbacksIS2E_NS2K_17LinearCombinationIffffLNS_15FloatRoundStyleE2EEES2F_S2I_JEEENS4_5SM1004TMEM4LOAD26SM100_TMEM_LOAD_32dp32b32xENS4_13SM90_TMA_LOADENS1P_INS1Q_ILi2ELi5ELi2EEENS23_ILi32EEENSJ_INS5_IJS12_ST_EEENS5_IJSC_S12_EEEEEEENS4_39AutoVectorizingCopyWithAssumedAlignmentILi128EEENS4_14SM90_TMA_STOREES30_S32_S32_EEEvvEEEEvNT_6ParamsE --------------------------
	.section	.text._ZN7cutlass13device_kernelINS_4gemm6kernel13GemmUniversalIN4cute5tupleIJiiiiEEENS1_10collective13CollectiveMmaINS1_41MainloopSm100TmaUmmaWarpSpecializedSparseILi4ELi2ELi2ENS5_IJNS4_1CILi2EEENSA_ILi1EEESC_EEEEENS5_IJNSA_ILi256EEENSA_ILi128EEESG_EEENS_6half_tENS5_IJNS4_6LayoutINS5_IJiNS5_IJSB_iEEEiEEENS5_IJlNS5_IJSC_SB_EEElEEEEENSJ_INS5_IJNS5_IJNS5_IJNSA_ILi8EEESB_SP_EEEiEEENS5_IJNS5_IJNSA_ILi16EEESB_NSA_ILi4EEEEEEiEEEiEEENS5_IJNS5_IJNS5_IJSG_SS_NSA_ILi2048EEEEEENSA_ILi16384EEEEEENS5_IJNS5_IJSC_NSA_ILi1024EEENSA_ILi32EEEEEElEEElEEEEEEEESI_NS5_IJlSC_lEEENS4_8TiledMMAINS4_8MMA_AtomIJNS4_33SM100_MMA_F16BF16_2x1SM_SS_SPARSEISI_SI_fLi256ELi128ELNS4_4UMMA5MajorE0ELS1D_0ELNS1C_7ScaleInE0ELS1E_0EEEEEENSJ_INS5_IJSC_SC_SC_EEENS5_IJNSA_ILi0EEES1I_S1I_EEEEENS5_IJNS4_10UnderscoreES1L_S1L_EEEEENS4_18SM100_TMA_2SM_LOADENS4_14ComposedLayoutINS4_7SwizzleILi3ELi4ELi3EEENS4_25smem_sparse_ptr_flag_bitsILi2ELi16EEENSJ_INS5_IJNS5_IJSC_SP_EEENS5_IJSB_NSA_ILi64EEEEEEEEENS5_IJNS5_IJS1I_SG_EEESM_EEEEEEEvNS4_8identityES1O_NS1P_IS1R_NS4_18smem_ptr_flag_bitsILi16EEENSJ_INS5_IJSP_S1V_EEENS5_IJS1V_SC_EEEEEEEvS22_EENS_8epilogue10collective18CollectiveEpilogueINS2A_23Sm100TmaWarpSpecializedILi4ELi2ELi32ELb1ELb0EEEJNS5_IJSG_SG_SG_EEENS5_IJNSJ_ISG_SC_EENSJ_IS12_SC_EEEEEfNS5_IJSC_llEEEfS2J_NS2A_6fusion15FusionCallbacksIS2E_NS2K_17LinearCombinationIffffLNS_15FloatRoundStyleE2EEES2F_S2I_JEEENS4_5SM1004TMEM4LOAD26SM100_TMEM_LOAD_32dp32b32xENS4_13SM90_TMA_LOADENS1P_INS1Q_ILi2ELi5ELi2EEENS23_ILi32EEENSJ_INS5_IJS12_ST_EEENS5_IJSC_S12_EEEEEEENS4_39AutoVectorizingCopyWithAssumedAlignmentILi128EEENS4_14SM90_TMA_STOREES30_S32_S32_EEEvvEEEEvNT_6ParamsE,"ax",@progbits
	.align	128
.text._ZN7cutlass13device_kernelINS_4gemm6kernel13GemmUniversalIN4cute5tupleIJiiiiEEENS1_10collective13CollectiveMmaINS1_41MainloopSm100TmaUmmaWarpSpecializedSparseILi4ELi2ELi2ENS5_IJNS4_1CILi2EEENSA_ILi1EEESC_EEEEENS5_IJNSA_ILi256EEENSA_ILi128EEESG_EEENS_6half_tENS5_IJNS4_6LayoutINS5_IJiNS5_IJSB_iEEEiEEENS5_IJlNS5_IJSC_SB_EEElEEEEENSJ_INS5_IJNS5_IJNS5_IJNSA_ILi8EEESB_SP_EEEiEEENS5_IJNS5_IJNSA_ILi16EEESB_NSA_ILi4EEEEEEiEEEiEEENS5_IJNS5_IJNS5_IJSG_SS_NSA_ILi2048EEEEEENSA_ILi16384EEEEEENS5_IJNS5_IJSC_NSA_ILi1024EEENSA_ILi32EEEEEElEEElEEEEEEEESI_NS5_IJlSC_lEEENS4_8TiledMMAINS4_8MMA_AtomIJNS4_33SM100_MMA_F16BF16_2x1SM_SS_SPARSEISI_SI_fLi256ELi128ELNS4_4UMMA5MajorE0ELS1D_0ELNS1C_7ScaleInE0ELS1E_0EEEEEENSJ_INS5_IJSC_SC_SC_EEENS5_IJNSA_ILi0EEES1I_S1I_EEEEENS5_IJNS4_10UnderscoreES1L_S1L_EEEEENS4_18SM100_TMA_2SM_LOADENS4_14ComposedLayoutINS4_7SwizzleILi3ELi4ELi3EEENS4_25smem_sparse_ptr_flag_bitsILi2ELi16EEENSJ_INS5_IJNS5_IJSC_SP_EEENS5_IJSB_NSA_ILi64EEEEEEEEENS5_IJNS5_IJS1I_SG_EEESM_EEEEEEEvNS4_8identityES1O_NS1P_IS1R_NS4_18smem_ptr_flag_bitsILi16EEENSJ_INS5_IJSP_S1V_EEENS5_IJS1V_SC_EEEEEEEvS22_EENS_8epilogue10collective18CollectiveEpilogueINS2A_23Sm100TmaWarpSpecializedILi4ELi2ELi32ELb1ELb0EEEJNS5_IJSG_SG_SG_EEENS5_IJNSJ_ISG_SC_EENSJ_IS12_SC_EEEEEfNS5_IJSC_llEEEfS2J_NS2A_6fusion15FusionCallbacksIS2E_NS2K_17LinearCombinationIffffLNS_15FloatRoundStyleE2EEES2F_S2I_JEEENS4_5SM1004TMEM4LOAD26SM100_TMEM_LOAD_32dp32b32xENS4_13SM90_TMA_LOADENS1P_INS1Q_ILi2ELi5ELi2EEENS23_ILi32EEENSJ_INS5_IJS12_ST_EEENS5_IJSC_S12_EEEEEEENS4_39AutoVectorizingCopyWithAssumedAlignmentILi128EEENS4_14SM90_TMA_STOREES30_S32_S32_EEEvvEEEEvNT_6ParamsE:
        .type           _ZN7cutlass13device_kernelINS_4gemm6kernel13GemmUniversalIN4cute5tupleIJiiiiEEENS1_10collective13CollectiveMmaINS1_41MainloopSm100TmaUmmaWarpSpecializedSparseILi4ELi2ELi2ENS5_IJNS4_1CILi2EEENSA_ILi1EEESC_EEEEENS5_IJNSA_ILi256EEENSA_ILi128EEESG_EEENS_6half_tENS5_IJNS4_6LayoutINS5_IJiNS5_IJSB_iEEEiEEENS5_IJlNS5_IJSC_SB_EEElEEEEENSJ_INS5_IJNS5_IJNS5_IJNSA_ILi8EEESB_SP_EEEiEEENS5_IJNS5_IJNSA_ILi16EEESB_NSA_ILi4EEEEEEiEEEiEEENS5_IJNS5_IJNS5_IJSG_SS_NSA_ILi2048EEEEEENSA_ILi16384EEEEEENS5_IJNS5_IJSC_NSA_ILi1024EEENSA_ILi32EEEEEElEEElEEEEEEEESI_NS5_IJlSC_lEEENS4_8TiledMMAINS4_8MMA_AtomIJNS4_33SM100_MMA_F16BF16_2x1SM_SS_SPARSEISI_SI_fLi256ELi128ELNS4_4UMMA5MajorE0ELS1D_0ELNS1C_7ScaleInE0ELS1E_0EEEEEENSJ_INS5_IJSC_SC_SC_EEENS5_IJNSA_ILi0EEES1I_S1I_EEEEENS5_IJNS4_10UnderscoreES1L_S1L_EEEEENS4_18SM100_TMA_2SM_LOADENS4_14ComposedLayoutINS4_7SwizzleILi3ELi4ELi3EEENS4_25smem_sparse_ptr_flag_bitsILi2ELi16EEENSJ_INS5_IJNS5_IJSC_SP_EEENS5_IJSB_NSA_ILi64EEEEEEEEENS5_IJNS5_IJS1I_SG_EEESM_EEEEEEEvNS4_8identityES1O_NS1P_IS1R_NS4_18smem_ptr_flag_bitsILi16EEENSJ_INS5_IJSP_S1V_EEENS5_IJS1V_SC_EEEEEEEvS22_EENS_8epilogue10collective18CollectiveEpilogueINS2A_23Sm100TmaWarpSpecializedILi4ELi2ELi32ELb1ELb0EEEJNS5_IJSG_SG_SG_EEENS5_IJNSJ_ISG_SC_EENSJ_IS12_SC_EEEEEfNS5_IJSC_llEEEfS2J_NS2A_6fusion15FusionCallbacksIS2E_NS2K_17LinearCombinationIffffLNS_15FloatRoundStyleE2EEES2F_S2I_JEEENS4_5SM1004TMEM4LOAD26SM100_TMEM_LOAD_32dp32b32xENS4_13SM90_TMA_LOADENS1P_INS1Q_ILi2ELi5ELi2EEENS23_ILi32EEENSJ_INS5_IJS12_ST_EEENS5_IJSC_S12_EEEEEEENS4_39AutoVectorizingCopyWithAssumedAlignmentILi128EEENS4_14SM90_TMA_STOREES30_S32_S32_EEEvvEEEEvNT_6ParamsE,@function
        .size           _ZN7cutlass13device_kernelINS_4gemm6kernel13GemmUniversalIN4cute5tupleIJiiiiEEENS1_10collective13CollectiveMmaINS1_41MainloopSm100TmaUmmaWarpSpecializedSparseILi4ELi2ELi2ENS5_IJNS4_1CILi2EEENSA_ILi1EEESC_EEEEENS5_IJNSA_ILi256EEENSA_ILi128EEESG_EEENS_6half_tENS5_IJNS4_6LayoutINS5_IJiNS5_IJSB_iEEEiEEENS5_IJlNS5_IJSC_SB_EEElEEEEENSJ_INS5_IJNS5_IJNS5_IJNSA_ILi8EEESB_SP_EEEiEEENS5_IJNS5_IJNSA_ILi16EEESB_NSA_ILi4EEEEEEiEEEiEEENS5_IJNS5_IJNS5_IJSG_SS_NSA_ILi2048EEEEEENSA_ILi16384EEEEEENS5_IJNS5_IJSC_NSA_ILi1024EEENSA_ILi32EEEEEElEEElEEEEEEEESI_NS5_IJlSC_lEEENS4_8TiledMMAINS4_8MMA_AtomIJNS4_33SM100_MMA_F16BF16_2x1SM_SS_SPARSEISI_SI_fLi256ELi128ELNS4_4UMMA5MajorE0ELS1D_0ELNS1C_7ScaleInE0ELS1E_0EEEEEENSJ_INS5_IJSC_SC_SC_EEENS5_IJNSA_ILi0EEES1I_S1I_EEEEENS5_IJNS4_10UnderscoreES1L_S1L_EEEEENS4_18SM100_TMA_2SM_LOADENS4_14ComposedLayoutINS4_7SwizzleILi3ELi4ELi3EEENS4_25smem_sparse_ptr_flag_bitsILi2ELi16EEENSJ_INS5_IJNS5_IJSC_SP_EEENS5_IJSB_NSA_ILi64EEEEEEEEENS5_IJNS5_IJS1I_SG_EEESM_EEEEEEEvNS4_8identityES1O_NS1P_IS1R_NS4_18smem_ptr_flag_bitsILi16EEENSJ_INS5_IJSP_S1V_EEENS5_IJS1V_SC_EEEEEEEvS22_EENS_8epilogue10collective18CollectiveEpilogueINS2A_23Sm100TmaWarpSpecializedILi4ELi2ELi32ELb1ELb0EEEJNS5_IJSG_SG_SG_EEENS5_IJNSJ_ISG_SC_EENSJ_IS12_SC_EEEEEfNS5_IJSC_llEEEfS2J_NS2A_6fusion15FusionCallbacksIS2E_NS2K_17LinearCombinationIffffLNS_15FloatRoundStyleE2EEES2F_S2I_JEEENS4_5SM1004TMEM4LOAD26SM100_TMEM_LOAD_32dp32b32xENS4_13SM90_TMA_LOADENS1P_INS1Q_ILi2ELi5ELi2EEENS23_ILi32EEENSJ_INS5_IJS12_ST_EEENS5_IJSC_S12_EEEEEEENS4_39AutoVectorizingCopyWithAssumedAlignmentILi128EEENS4_14SM90_TMA_STOREES30_S32_S32_EEEvvEEEEvNT_6ParamsE,(.L_x_180 - _ZN7cutlass13device_kernelINS_4gemm6kernel13GemmUniversalIN4cute5tupleIJiiiiEEENS1_10collective13CollectiveMmaINS1_41MainloopSm100TmaUmmaWarpSpecializedSparseILi4ELi2ELi2ENS5_IJNS4_1CILi2EEENSA_ILi1EEESC_EEEEENS5_IJNSA_ILi256EEENSA_ILi128EEESG_EEENS_6half_tENS5_IJNS4_6LayoutINS5_IJiNS5_IJSB_iEEEiEEENS5_IJlNS5_IJSC_SB_EEElEEEEENSJ_INS5_IJNS5_IJNS5_IJNSA_ILi8EEESB_SP_EEEiEEENS5_IJNS5_IJNSA_ILi16EEESB_NSA_ILi4EEEEEEiEEEiEEENS5_IJNS5_IJNS5_IJSG_SS_NSA_ILi2048EEEEEENSA_ILi16384EEEEEENS5_IJNS5_IJSC_NSA_ILi1024EEENSA_ILi32EEEEEElEEElEEEEEEEESI_NS5_IJlSC_lEEENS4_8TiledMMAINS4_8MMA_AtomIJNS4_33SM100_MMA_F16BF16_2x1SM_SS_SPARSEISI_SI_fLi256ELi128ELNS4_4UMMA5MajorE0ELS1D_0ELNS1C_7ScaleInE0ELS1E_0EEEEEENSJ_INS5_IJSC_SC_SC_EEENS5_IJNSA_ILi0EEES1I_S1I_EEEEENS5_IJNS4_10UnderscoreES1L_S1L_EEEEENS4_18SM100_TMA_2SM_LOADENS4_14ComposedLayoutINS4_7SwizzleILi3ELi4ELi3EEENS4_25smem_sparse_ptr_flag_bitsILi2ELi16EEENSJ_INS5_IJNS5_IJSC_SP_EEENS5_IJSB_NSA_ILi64EEEEEEEEENS5_IJNS5_IJS1I_SG_EEESM_EEEEEEEvNS4_8identityES1O_NS1P_IS1R_NS4_18smem_ptr_flag_bitsILi16EEENSJ_INS5_IJSP_S1V_EEENS5_IJS1V_SC_EEEEEEEvS22_EENS_8epilogue10collective18CollectiveEpilogueINS2A_23Sm100TmaWarpSpecializedILi4ELi2ELi32ELb1ELb0EEEJNS5_IJSG_SG_SG_EEENS5_IJNSJ_ISG_SC_EENSJ_IS12_SC_EEEEEfNS5_IJSC_llEEEfS2J_NS2A_6fusion15FusionCallbacksIS2E_NS2K_17LinearCombinationIffffLNS_15FloatRoundStyleE2EEES2F_S2I_JEEENS4_5SM1004TMEM4LOAD26SM100_TMEM_LOAD_32dp32b32xENS4_13SM90_TMA_LOADENS1P_INS1Q_ILi2ELi5ELi2EEENS23_ILi32EEENSJ_INS5_IJS12_ST_EEENS5_IJSC_S12_EEEEEEENS4_39AutoVectorizingCopyWithAssumedAlignmentILi128EEENS4_14SM90_TMA_STOREES30_S32_S32_EEEvvEEEEvNT_6ParamsE)
        .other          _ZN7cutlass13device_kernelINS_4gemm6kernel13GemmUniversalIN4cute5tupleIJiiiiEEENS1_10collective13CollectiveMmaINS1_41MainloopSm100TmaUmmaWarpSpecializedSparseILi4ELi2ELi2ENS5_IJNS4_1CILi2EEENSA_ILi1EEESC_EEEEENS5_IJNSA_ILi256EEENSA_ILi128EEESG_EEENS_6half_tENS5_IJNS4_6LayoutINS5_IJiNS5_IJSB_iEEEiEEENS5_IJlNS5_IJSC_SB_EEElEEEEENSJ_INS5_IJNS5_IJNS5_IJNSA_ILi8EEESB_SP_EEEiEEENS5_IJNS5_IJNSA_ILi16EEESB_NSA_ILi4EEEEEEiEEEiEEENS5_IJNS5_IJNS5_IJSG_SS_NSA_ILi2048EEEEEENSA_ILi16384EEEEEENS5_IJNS5_IJSC_NSA_ILi1024EEENSA_ILi32EEEEEElEEElEEEEEEEESI_NS5_IJlSC_lEEENS4_8TiledMMAINS4_8MMA_AtomIJNS4_33SM100_MMA_F16BF16_2x1SM_SS_SPARSEISI_SI_fLi256ELi128ELNS4_4UMMA5MajorE0ELS1D_0ELNS1C_7ScaleInE0ELS1E_0EEEEEENSJ_INS5_IJSC_SC_SC_EEENS5_IJNSA_ILi0EEES1I_S1I_EEEEENS5_IJNS4_10UnderscoreES1L_S1L_EEEEENS4_18SM100_TMA_2SM_LOADENS4_14ComposedLayoutINS4_7SwizzleILi3ELi4ELi3EEENS4_25smem_sparse_ptr_flag_bitsILi2ELi16EEENSJ_INS5_IJNS5_IJSC_SP_EEENS5_IJSB_NSA_ILi64EEEEEEEEENS5_IJNS5_IJS1I_SG_EEESM_EEEEEEEvNS4_8identityES1O_NS1P_IS1R_NS4_18smem_ptr_flag_bitsILi16EEENSJ_INS5_IJSP_S1V_EEENS5_IJS1V_SC_EEEEEEEvS22_EENS_8epilogue10collective18CollectiveEpilogueINS2A_23Sm100TmaWarpSpecializedILi4ELi2ELi32ELb1ELb0EEEJNS5_IJSG_SG_SG_EEENS5_IJNSJ_ISG_SC_EENSJ_IS12_SC_EEEEEfNS5_IJSC_llEEEfS2J_NS2A_6fusion15FusionCallbacksIS2E_NS2K_17LinearCombinationIffffLNS_15FloatRoundStyleE2EEES2F_S2I_JEEENS4_5SM1004TMEM4LOAD26SM100_TMEM_LOAD_32dp32b32xENS4_13SM90_TMA_LOADENS1P_INS1Q_ILi2ELi5ELi2EEENS23_ILi32EEENSJ_INS5_IJS12_ST_EEENS5_IJSC_S12_EEEEEEENS4_39AutoVectorizingCopyWithAssumedAlignmentILi128EEENS4_14SM90_TMA_STOREES30_S32_S32_EEEvvEEEEvNT_6ParamsE,@"STO_CUDA_ENTRY STV_DEFAULT"
_ZN7cutlass13device_kernelINS_4gemm6kernel13GemmUniversalIN4cute5tupleIJiiiiEEENS1_10collective13CollectiveMmaINS1_41MainloopSm100TmaUmmaWarpSpecializedSparseILi4ELi2ELi2ENS5_IJNS4_1CILi2EEENSA_ILi1EEESC_EEEEENS5_IJNSA_ILi256EEENSA_ILi128EEESG_EEENS_6half_tENS5_IJNS4_6LayoutINS5_IJiNS5_IJSB_iEEEiEEENS5_IJlNS5_IJSC_SB_EEElEEEEENSJ_INS5_IJNS5_IJNS5_IJNSA_ILi8EEESB_SP_EEEiEEENS5_IJNS5_IJNSA_ILi16EEESB_NSA_ILi4EEEEEEiEEEiEEENS5_IJNS5_IJNS5_IJSG_SS_NSA_ILi2048EEEEEENSA_ILi16384EEEEEENS5_IJNS5_IJSC_NSA_ILi1024EEENSA_ILi32EEEEEElEEElEEEEEEEESI_NS5_IJlSC_lEEENS4_8TiledMMAINS4_8MMA_AtomIJNS4_33SM100_MMA_F16BF16_2x1SM_SS_SPARSEISI_SI_fLi256ELi128ELNS4_4UMMA5MajorE0ELS1D_0ELNS1C_7ScaleInE0ELS1E_0EEEEEENSJ_INS5_IJSC_SC_SC_EEENS5_IJNSA_ILi0EEES1I_S1I_EEEEENS5_IJNS4_10UnderscoreES1L_S1L_EEEEENS4_18SM100_TMA_2SM_LOADENS4_14ComposedLayoutINS4_7SwizzleILi3ELi4ELi3EEENS4_25smem_sparse_ptr_flag_bitsILi2ELi16EEENSJ_INS5_IJNS5_IJSC_SP_EEENS5_IJSB_NSA_ILi64EEEEEEEEENS5_IJNS5_IJS1I_SG_EEESM_EEEEEEEvNS4_8identityES1O_NS1P_IS1R_NS4_18smem_ptr_flag_bitsILi16EEENSJ_INS5_IJSP_S1V_EEENS5_IJS1V_SC_EEEEEEEvS22_EENS_8epilogue10collective18CollectiveEpilogueINS2A_23Sm100TmaWarpSpecializedILi4ELi2ELi32ELb1ELb0EEEJNS5_IJSG_SG_SG_EEENS5_IJNSJ_ISG_SC_EENSJ_IS12_SC_EEEEEfNS5_IJSC_llEEEfS2J_NS2A_6fusion15FusionCallbacksIS2E_NS2K_17LinearCombinationIffffLNS_15FloatRoundStyleE2EEES2F_S2I_JEEENS4_5SM1004TMEM4LOAD26SM100_TMEM_LOAD_32dp32b32xENS4_13SM90_TMA_LOADENS1P_INS1Q_ILi2ELi5ELi2EEENS23_ILi32EEENSJ_INS5_IJS12_ST_EEENS5_IJSC_S12_EEEEEEENS4_39AutoVectorizingCopyWithAssumedAlignmentILi128EEENS4_14SM90_TMA_STOREES30_S32_S32_EEEvvEEEEvNT_6ParamsE:
[----:B------:R-:W1:Y:S01]  /*0000*/  LDC R1, c[0x0][0x37c] ;  /* 0x0000df00ff017b82 */ /* 0x000e620000000800 */
[----:B------:R-:W2:Y:S01]  /*0010*/  S2R R103, SR_TID.X ;  /* 0x0000000000677919 */ /* 0x000ea20000002100 */
[----:B------:R-:W3:Y:S06]  /*0020*/  LDCU.64 UR6, c[0x0][0xa90] ;  /* 0x00015200ff0677ac */ /* 0x000eec0008000a00 */
[----:B------:R-:W4:Y:S01]  /*0030*/  S2UR UR37, SR_CgaCtaId ;  /* 0x00000000002579c3 */ /* 0x000f220000008800 */
[----:B------:R-:W-:Y:S02]  /*0040*/  PRMT R89, RZ, 0x7610, R89 ;  /* 0x00007610ff597816 */ /* 0x000fe40000000059 */
[----:B------:R-:W-:Y:S01]  /*0050*/  ELECT P4, URZ, PT ;  /* 0x0000000000ff782f */ /* 0x000fe20003880000 */
[----:B------:R-:W1:Y:S01]  /*0060*/  LDCU.64 UR38, c[0x0][0x358] ;  /* 0x00006b00ff2677ac */ /* 0x000e620008000a00 */
[----:B---3--:R-:W-:-:S04]  /*0070*/  UISETP.NE.U32.AND UP0, UPT, UR6, URZ, UPT ;  /* 0x000000ff0600728c */ /* 0x008fc8000bf05070 */
[----:B------:R-:W-:Y:S02]  /*0080*/  UISETP.NE.AND.EX UP0, UPT, UR7, URZ, UPT, UP0 ;  /* 0x000000ff0700728c */ /* 0x000fe4000bf05300 */
[----:B----4-:R-:W-:Y:S02]  /*0090*/  ULOP3.LUT UR4, UR37, 0x1, URZ, 0xc0, !UPT ;  /* 0x0000000125047892 */ /* 0x010fe4000f8ec0ff */
[----:B------:R-:W-:Y:S01]  /*00a0*/  ULOP3.LUT UR5, UR37, 0x1, URZ, 0x3c, !UPT ;  /* 0x0000000125057892 */ /* 0x000fe2000f8e3cff */
[----:B--2---:R-:W-:-:S05]  /*00b0*/  SHF.R.U32.HI R94, RZ, 0x5, R103 ;  /* 0x00000005ff5e7819 */ /* 0x004fca0000011667 */
[----:B------:R-:W2:Y:S02]  /*00c0*/  SHFL.IDX PT, R0, R94, RZ, 0x1f ;  /* 0x00001fff5e007589 */ /* 0x000ea400000e0000 */
[----:B--2---:R-:W-:Y:S01]  /*00d0*/  R2UR UR10, R0 ;  /* 0x00000000000a72ca */ /* 0x004fe200000e0000 */
[----:B-1----:R-:W-:-:S14]  /*00e0*/  BRA.U UP0, `(.L_x_0) ;  /* 0x00000001002c7547 */ /* 0x002fdc000b800000 */
[----:B------:R-:W1:Y:S02]  /*00f0*/  LDCU.64 UR8, c[0x0][0xa88] ;  /* 0x00015100ff0877ac */ /* 0x000e640008000a00 */
[----:B-1----:R-:W-:-:S04]  /*0100*/  UISETP.NE.U32.AND UP0, UPT, UR8, URZ, UPT ;  /* 0x000000ff0800728c */ /* 0x002fc8000bf05070 */
[----:B------:R-:W-:-:S09]  /*0110*/  UISETP.NE.AND.EX UP0, UPT, UR9, URZ, UPT, UP0 ;  /* 0x000000ff0900728c */ /* 0x000fd2000bf05300 */
[----:B------:R-:W-:Y:S05]  /*0120*/  BRA.U !UP0, `(.L_x_1) ;  /* 0x0000000108107547 */ /* 0x000fea000b800000 */
[----:B------:R-:W1:Y:S02]  /*0130*/  LDC.64 R2, c[0x0][0xa88] ;  /* 0x0002a200ff027b82 */ /* 0x000e640000000a00 */
[----:B-1----:R1:W5:Y:S01]  /*0140*/  LDG.E R49, desc[UR38][R2.64] ;  /* 0x0000002602317981 */ /* 0x002362000c1e1900 */
[----:B------:R-:W-:Y:S01]  /*0150*/  HFMA2 R89, -RZ, RZ, 0, 5.9604644775390625e-08 ;  /* 0x00000001ff597431 */ /* 0x000fe200000001ff */
[----:B------:R-:W-:Y:S05]  /*0160*/  BRA `(.L_x_0) ;  /* 0x00000000000c7947 */ /* 0x000fea0003800000 */
.L_x_1:
[----:B------:R-:W1:Y:S01]  /*0170*/  LDCU UR8, c[0x0][0xa80] ;  /* 0x00015000ff0877ac */ /* 0x000e620008000800 */
[----:B------:R-:W-:Y:S01]  /*0180*/  HFMA2 R89, -RZ, RZ, 0, 5.9604644775390625e-08 ;  /* 0x00000001ff597431 */ /* 0x000fe200000001ff */
[----:B-1----:R-:W-:-:S07]  /*0190*/  MOV R49, UR8 ;  /* 0x0000000800317c02 */ /* 0x002fce0008000f00 */
.L_x_0:
[----:B------:R-:W2:Y:S02]  /*01a0*/  LDCU.64 UR8, c[0x0][0xab0] ;  /* 0x00015600ff0877ac */ /* 0x000ea40008000a00 */
[----:B--2---:R-:W-:-:S04]  /*01b0*/  UISETP.NE.U32.AND UP0, UPT, UR8, URZ, UPT ;  /* 0x000000ff0800728c */ /* 0x004fc8000bf05070 */
[----:B------:R-:W-:-:S09]  /*01c0*/  UISETP.NE.AND.EX UP0, UPT, UR9, URZ, UPT, UP0 ;  /* 0x000000ff0900728c */ /* 0x000fd2000bf05300 */
[----:B------:R-:W-:Y:S05]  /*01d0*/  BRA.U UP0, `(.L_x_2) ;  /* 0x0000000100247547 */ /* 0x000fea000b800000 */
[----:B------:R-:W2:Y:S02]  /*01e0*/  LDCU.64 UR8, c[0x0][0xaa8] ;  /* 0x00015500ff0877ac */ /* 0x000ea40008000a00 */
[----:B--2---:R-:W-:-:S04]  /*01f0*/  UISETP.NE.U32.AND UP0, UPT, UR8, URZ, UPT ;  /* 0x000000ff0800728c */ /* 0x004fc8000bf05070 */
[----:B------:R-:W-:-:S09]  /*0200*/  UISETP.NE.AND.EX UP0, UPT, UR9, URZ, UPT, UP0 ;  /* 0x000000ff0900728c */ /* 0x000fd2000bf05300 */
[----:B------:R-:W-:Y:S05]  /*0210*/  BRA.U !UP0, `(.L_x_3) ;  /* 0x00000001080c7547 */ /* 0x000fea000b800000 */
[----:B------:R-:W2:Y:S02]  /*0220*/  LDC.64 R46, c[0x0][0xaa8] ;  /* 0x0002aa00ff2e7b82 */ /* 0x000ea40000000a00 */
[----:B--2---:R2:W5:Y:S01]  /*0230*/  LDG.E R46, desc[UR38][R46.64] ;  /* 0x000000262e2e7981 */ /* 0x004562000c1e1900 */
[----:B------:R-:W-:Y:S05]  /*0240*/  BRA `(.L_x_2) ;  /* 0x0000000000087947 */ /* 0x000fea0003800000 */
.L_x_3:
[----:B------:R-:W2:Y:S02]  /*0250*/  LDCU UR8, c[0x0][0xaa0] ;  /* 0x00015400ff0877ac */ /* 0x000ea40008000800 */
[----:B--2---:R-:W-:Y:S02]  /*0260*/  MOV R46, UR8 ;  /* 0x00000008002e7c02 */ /* 0x004fe40008000f00 */
.L_x_2:
[----:B------:R-:W-:Y:S01]  /*0270*/  IMAD.U32 R0, RZ, RZ, UR10 ;  /* 0x0000000aff007e24 */ /* 0x000fe2000f8e00ff */
[----:B------:R-:W-:Y:S04]  /*0280*/  BSSY.RECONVERGENT B0, `(.L_x_4) ;  /* 0x000000f000007945 */ /* 0x000fe80003800200 */
[C---:B------:R-:W-:Y:S02]  /*0290*/  ISETP.NE.OR P1, PT, R0.reuse, 0x1, !P4 ;  /* 0x000000010000780c */ /* 0x040fe40006725670 */
[----:B------:R-:W-:-:S11]  /*02a0*/  ISETP.NE.OR P0, PT, R0, 0x3, !P4 ;  /* 0x000000030000780c */ /* 0x000fd60006705670 */
[----:B------:R-:W-:Y:S05]  /*02b0*/  @P1 BRA `(.L_x_5) ;  /* 0x00000000002c1947 */ /* 0x000fea0003800000 */
[----:B------:R-:W3:Y:S02]  /*02c0*/  LDCU.64 UR8, c[0x0][0x348] ;  /* 0x00006900ff0877ac */ /* 0x000ee40008000a00 */
[----:B---3--:R-:W-:Y:S02]  /*02d0*/  UIADD3 UR14, UP2, UPT, UR8, 0x80, URZ ;  /* 0x00000080080e7890 */ /* 0x008fe4000ff5e0ff */
[----:B------:R-:W-:Y:S02]  /*02e0*/  UIADD3 UR12, UP1, UPT, UR8, 0x280, URZ ;  /* 0x00000280080c7890 */ /* 0x000fe4000ff3e0ff */
[----:B------:R-:W-:Y:S02]  /*02f0*/  UIADD3 UR8, UP0, UPT, UR8, 0x180, URZ ;  /* 0x0000018008087890 */ /* 0x000fe4000ff1e0ff */
[----:B------:R-:W-:Y:S02]  /*0300*/  UIADD3.X UR15, UPT, UPT, URZ, UR9, URZ, UP2, !UPT ;  /* 0x00000009ff0f7290 */ /* 0x000fe400097fe4ff */
[----:B------:R-:W-:-:S02]  /*0310*/  UIADD3.X UR13, UPT, UPT, URZ, UR9, URZ, UP1, !UPT ;  /* 0x00000009ff0d7290 */ /* 0x000fc40008ffe4ff */
[----:B------:R-:W-:-:S05]  /*0320*/  UIADD3.X UR9, UPT, UPT, URZ, UR9, URZ, UP0, !UPT ;  /* 0x00000009ff097290 */ /* 0x000fca00087fe4ff */
[----:B------:R3:W-:Y:S02]  /*0330*/  UTMACCTL.PF [UR14] ;  /* 0x000000000e0079b9 */ /* 0x0007e40008040000 */
[----:B------:R3:W-:Y:S02]  /*0340*/  UTMACCTL.PF [UR12] ;  /* 0x000000000c0079b9 */ /* 0x0007e40008040000 */
[----:B------:R3:W-:Y:S02]  /*0350*/  UTMACCTL.PF [UR8] ;  /* 0x00000000080079b9 */ /* 0x0007e40008040000 */
[----:B---3--:R-:W-:Y:S01]  /*0360*/  NOP ;  /* 0x0000000000007918 */ /* 0x008fe20000000000 */
.L_x_5:
[----:B------:R-:W-:Y:S05]  /*0370*/  BSYNC.RECONVERGENT B0 ;  /* 0x0000000000007941 */ /* 0x000fea0003800200 */
.L_x_4:
[----:B------:R-:W-:Y:S04]  /*0380*/  BSSY.RECONVERGENT B0, `(.L_x_6) ;  /* 0x000000a000007945 */ /* 0x000fe80003800200 */
[----:B------:R-:W-:Y:S05]  /*0390*/  @P0 BRA `(.L_x_7) ;  /* 0x0000000000200947 */ /* 0x000fea0003800000 */
[----:B------:R-:W3:Y:S02]  /*03a0*/  LDCU.64 UR8, c[0x0][0x348] ;  /* 0x00006900ff0877ac */ /* 0x000ee40008000a00 */
[----:B---3--:R-:W-:Y:S02]  /*03b0*/  UIADD3 UR12, UP1, UPT, UR8, 0x780, URZ ;  /* 0x00000780080c7890 */ /* 0x008fe4000ff3e0ff */
[----:B------:R-:W-:Y:S02]  /*03c0*/  UIADD3 UR8, UP0, UPT, UR8, 0x880, URZ ;  /* 0x0000088008087890 */ /* 0x000fe4000ff1e0ff */
[----:B------:R-:W-:Y:S02]  /*03d0*/  UIADD3.X UR13, UPT, UPT, URZ, UR9, URZ, UP1, !UPT ;  /* 0x00000009ff0d7290 */ /* 0x000fe40008ffe4ff */
[----:B------:R-:W-:-:S07]  /*03e0*/  UIADD3.X UR9, UPT, UPT, URZ, UR9, URZ, UP0, !UPT ;  /* 0x00000009ff097290 */ /* 0x000fce00087fe4ff */
[----:B------:R3:W-:Y:S02]  /*03f0*/  UTMACCTL.PF [UR12] ;  /* 0x000000000c0079b9 */ /* 0x0007e40008040000 */
[----:B------:R3:W-:Y:S02]  /*0400*/  UTMACCTL.PF [UR8] ;  /* 0x00000000080079b9 */ /* 0x0007e40008040000 */
[----:B---3--:R-:W-:Y:S01]  /*0410*/  NOP ;  /* 0x0000000000007918 */ /* 0x008fe20000000000 */
.L_x_7:
[----:B------:R-:W-:Y:S05]  /*0420*/  BSYNC.RECONVERGENT B0 ;  /* 0x0000000000007941 */ /* 0x000fea0003800200 */
.L_x_6:
[----:B------:R-:W3:Y:S01]  /*0430*/  LDCU.64 UR8, c[0x0][0xa88] ;  /* 0x00015100ff0877ac */ /* 0x000ee20008000a00 */
[----:B------:R-:W-:Y:S02]  /*0440*/  UISETP.EQ.U32.AND UP1, UPT, UR6, URZ, UPT ;  /* 0x000000ff0600728c */ /* 0x000fe4000bf22070 */
[----:B------:R-:W-:Y:S02]  /*0450*/  UPLOP3.LUT UP5, UPT, UPT, UPT, UPT, 0x80, 0x8 ;  /* 0x000000000008789c */ /* 0x000fe40003faf070 */
[----:B---3--:R-:W-:-:S04]  /*0460*/  UISETP.NE.U32.AND UP0, UPT, UR8, URZ, UPT ;  /* 0x000000ff0800728c */ /* 0x008fc8000bf05070 */
[----:B------:R-:W-:-:S04]  /*0470*/  UISETP.NE.AND.EX UP0, UPT, UR9, URZ, UPT, UP0 ;  /* 0x000000ff0900728c */ /* 0x000fc8000bf05300 */
[----:B------:R-:W-:-:S04]  /*0480*/  UISETP.EQ.OR.EX UP2, UPT, UR7, URZ, !UP0, UP1 ;  /* 0x000000ff0700728c */ /* 0x000fc8000c742710 */
[----:B------:R-:W-:-:S05]  /*0490*/  UP2UR UR50, UPR, URZ, 0x4 ;  /* 0x00000004ff327883 */ /* 0x000fca0008000000 */
[----:B------:R-:W-:Y:S07]  /*04a0*/  BRA.U !UP2, `(.L_x_8) ;  /* 0x000000010a207547 */ /* 0x000fee000b800000 */
[----:B------:R-:W-:Y:S01]  /*04b0*/  UISETP.NE.U32.AND UP2, UPT, UR6, URZ, UPT ;  /* 0x000000ff0600728c */ /* 0x000fe2000bf45070 */
[----:B-----5:R-:W-:Y:S01]  /*04c0*/  FSETP.NEU.AND P0, PT, R49, RZ, PT ;  /* 0x000000ff3100720b */ /* 0x020fe20003f0d000 */
[----:B------:R-:W-:Y:S02]  /*04d0*/  USEL UR6, URZ, 0xffffffff, UP0 ;  /* 0xffffffffff067887 */ /* 0x000fe40008000000 */
[----:B------:R-:W-:-:S10]  /*04e0*/  UISETP.NE.AND.EX UP2, UPT, UR7, URZ, UPT, UP2 ;  /* 0x000000ff0700728c */ /* 0x000fd4000bf45320 */
[----:B------:R-:W-:Y:S01]  /*04f0*/  VOTEU.ANY UP1, P0 ;  /* 0x0000000000ff7886 */ /* 0x000fe20000020100 */
[----:B------:R-:W-:-:S04]  /*0500*/  @!UP2 USEL UR6, URZ, 0xffffffff, UP1 ;  /* 0xffffffffff06a887 */ /* 0x000fc80008800000 */
[----:B------:R-:W-:-:S04]  /*0510*/  ULOP3.LUT UR6, UR6, 0x1, URZ, 0xc0, !UPT ;  /* 0x0000000106067892 */ /* 0x000fc8000f8ec0ff */
[----:B------:R-:W-:-:S11]  /*0520*/  UISETP.NE.U32.AND UP5, UPT, UR6, 0x1, UPT ;  /* 0x000000010600788c */ /* 0x000fd6000bfa5070 */
.L_x_8:
[----:B------:R-:W3:Y:S02]  /*0530*/  SHFL.IDX PT, R0, R94, RZ, 0x1f ;  /* 0x00001fff5e007589 */ /* 0x000ee400000e0000 */
[----:B---3--:R-:W-:-:S13]  /*0540*/  ISETP.NE.AND P0, PT, R0, RZ, PT ;  /* 0x000000ff0000720c */ /* 0x008fda0003f05270 */
[----:B------:R-:W-:Y:S05]  /*0550*/  @P0 BRA `(.L_x_9) ;  /* 0x0000000000440947 */ /* 0x000fea0003800000 */
[----:B------:R-:W-:Y:S01]  /*0560*/  UMOV UR7, 0x400 ;  /* 0x0000040000077882 */ /* 0x000fe20000000000 */
[----:B------:R-:W-:Y:S01]  /*0570*/  UMOV UR6, 0x1 ;  /* 0x0000000100067882 */ /* 0x000fe20000000000 */
[----:B------:R-:W-:Y:S02]  /*0580*/  ULEA UR7, UR37, UR7, 0x18 ;  /* 0x0000000725077291 */ /* 0x000fe4000f8ec0ff */
[----:B------:R-:W-:-:S04]  /*0590*/  UIADD3 UR8, UPT, UPT, -UR6, 0x100000, URZ ;  /* 0x0010000006087890 */ /* 0x000fc8000fffe1ff */
[----:B------:R-:W-:Y:S02]  /*05a0*/  USHF.L.U32 UR9, UR8, 0xb, URZ ;  /* 0x0000000b08097899 */ /* 0x000fe400080006ff */
[----:B------:R-:W-:Y:S01]  /*05b0*/  USHF.L.U32 UR8, UR8, 0x1, URZ ;  /* 0x0000000108087899 */ /* 0x000fe200080006ff */
[----:B------:R-:W-:Y:S01]  /*05c0*/  ELECT P0, URZ, PT ;  /* 0x0000000000ff782f */ /* 0x000fe20003800000 */
[----:B------:R-:W3:Y:S10]  /*05d0*/  FENCE.VIEW.ASYNC.S ;  /* 0x00000000000073c6 */ /* 0x000ef40000000000 */
[----:B---3--:R3:W4:Y:S01]  /*05e0*/  SYNCS.EXCH.64 URZ, [UR7], UR8 ;  /* 0x0000000807ff75b2 */ /* 0x0087220008000100 */
[----:B------:R3:W1:Y:S01]  /*05f0*/  SYNCS.EXCH.64 URZ, [UR7+0x20], UR8 ;  /* 0x0000200807ff75b2 */ /* 0x0006620008000100 */
[----:B------:R3:W1:Y:S01]  /*0600*/  SYNCS.EXCH.64 URZ, [UR7+0x8], UR8 ;  /* 0x0000080807ff75b2 */ /* 0x0006620008000100 */
[----:B------:R3:W1:Y:S01]  /*0610*/  SYNCS.EXCH.64 URZ, [UR7+0x28], UR8 ;  /* 0x0000280807ff75b2 */ /* 0x0006620008000100 */
[----:B------:R3:W1:Y:S01]  /*0620*/  SYNCS.EXCH.64 URZ, [UR7+0x10], UR8 ;  /* 0x0000100807ff75b2 */ /* 0x0006620008000100 */
[----:B------:R3:W1:Y:S01]  /*0630*/  SYNCS.EXCH.64 URZ, [UR7+0x30], UR8 ;  /* 0x0000300807ff75b2 */ /* 0x0006620008000100 */
[----:B------:R3:W1:Y:S01]  /*0640*/  SYNCS.EXCH.64 URZ, [UR7+0x18], UR8 ;  /* 0x0000180807ff75b2 */ /* 0x0006620008000100 */
[----:B------:R3:W1:Y:S01]  /*0650*/  SYNCS.EXCH.64 URZ, [UR7+0x38], UR8 ;  /* 0x0000380807ff75b2 */ /* 0x0006620008000100 */
[----:B------:R-:W-:Y:S01]  /*0660*/  NOP ;  /* 0x0000000000007918 */ /* 0x000fe20000000000 */
.L_x_9:
[----:B------:R-:W2:Y:S01]  /*0670*/  SHFL.IDX PT, R0, R94, RZ, 0x1f ;  /* 0x00001fff5e007589 */ /* 0x000ea200000e0000 */
[----:B------:R-:W-:Y:S01]  /*0680*/  NOP ;  /* 0x0000000000007918 */ /* 0x000fe20000000000 */
[----:B--2---:R-:W-:-:S13]  /*0690*/  ISETP.NE.AND P0, PT, R0, 0x1, PT ;  /* 0x000000010000780c */ /* 0x004fda0003f05270 */
[----:B------:R-:W-:Y:S05]  /*06a0*/  @P0 BRA `(.L_x_10) ;  /* 0x0000000000540947 */ /* 0x000fea0003800000 */
[----:B---3--:R-:W-:Y:S01]  /*06b0*/  UMOV UR8, 0x400 ;  /* 0x0000040000087882 */ /* 0x008fe20000000000 */
[----:B------:R-:W-:Y:S01]  /*06c0*/  UMOV UR7, 0x20 ;  /* 0x0000002000077882 */ /* 0x000fe20000000000 */
[----:B------:R-:W-:Y:S01]  /*06d0*/  UMOV UR6, 0x80 ;  /* 0x0000008000067882 */ /* 0x000fe20000000000 */
[----:B------:R-:W-:Y:S02]  /*06e0*/  ULEA UR8, UR37, UR8, 0x18 ;  /* 0x0000000825087291 */ /* 0x000fe4000f8ec0ff */
[----:B------:R-:W-:-:S04]  /*06f0*/  UIADD3 UR12, UPT, UPT, -UR7, 0x100000, URZ ;  /* 0x00100000070c7890 */ /* 0x000fc8000fffe1ff */
[----:B------:R-:W-:Y:S02]  /*0700*/  USHF.L.U32 UR13, UR12, 0xb, URZ ;  /* 0x0000000b0c0d7899 */ /* 0x000fe400080006ff */
[----:B------:R-:W-:Y:S02]  /*0710*/  USHF.L.U32 UR12, UR12, 0x1, URZ ;  /* 0x000000010c0c7899 */ /* 0x000fe400080006ff */
[----:B------:R-:W-:-:S04]  /*0720*/  UIADD3 UR6, UPT, UPT, -UR6, 0x100000, URZ ;  /* 0x0010000006067890 */ /* 0x000fc8000fffe1ff */
[----:B------:R-:W-:Y:S02]  /*0730*/  USHF.L.U32 UR7, UR6, 0xb, URZ ;  /* 0x0000000b06077899 */ /* 0x000fe400080006ff */
[----:B------:R-:W-:Y:S01]  /*0740*/  USHF.L.U32 UR6, UR6, 0x1, URZ ;  /* 0x0000000106067899 */ /* 0x000fe200080006ff */
[----:B------:R-:W-:Y:S01]  /*0750*/  ELECT P0, URZ, PT ;  /* 0x0000000000ff782f */ /* 0x000fe20003800000 */
[----:B------:R-:W2:Y:S02]  /*0760*/  FENCE.VIEW.ASYNC.S ;  /* 0x00000000000073c6 */ /* 0x000ea40000000000 */
[----:B--2---:R2:W3:Y:S08]  /*0770*/  SYNCS.EXCH.64 URZ, [UR8+0x40], UR12 ;  /* 0x0000400c08ff75b2 */ /* 0x0044f00008000100 */
        /* <DEDUP_REMOVED lines=8> */
.L_x_10:
[----:B------:R-:W4:Y:S01]  /*0800*/  SHFL.IDX PT, R0, R94, RZ, 0x1f ;  /* 0x00001fff5e007589 */ /* 0x000f2200000e0000 */
[----:B------:R-:W-:Y:S01]  /*0810*/  NOP ;  /* 0x0000000000007918 */ /* 0x000fe20000000000 */
[----:B----4-:R-:W-:-:S13]  /*0820*/  ISETP.NE.AND P0, PT, R0, 0x3, PT ;  /* 0x000000030000780c */ /* 0x010fda0003f05270 */
[----:B------:R-:W-:Y:S05]  /*0830*/  @P0 BRA `(.L_x_11) ;  /* 0x00000000002c0947 */ /* 0x000fea0003800000 */
[----:B--23--:R-:W-:Y:S01]  /*0840*/  UMOV UR7, 0x400 ;  /* 0x0000040000077882 */ /* 0x00cfe20000000000 */
[----:B------:R-:W-:Y:S01]  /*0850*/  UMOV UR6, 0x20 ;  /* 0x0000002000067882 */ /* 0x000fe20000000000 */
[----:B------:R-:W-:Y:S02]  /*0860*/  ULEA UR7, UR37, UR7, 0x18 ;  /* 0x0000000725077291 */ /* 0x000fe4000f8ec0ff */
[----:B------:R-:W-:-:S04]  /*0870*/  UIADD3 UR8, UPT, UPT, -UR6, 0x100000, URZ ;  /* 0x0010000006087890 */ /* 0x000fc8000fffe1ff */
[----:B------:R-:W-:Y:S02]  /*0880*/  USHF.L.U32 UR9, UR8, 0xb, URZ ;  /* 0x0000000b08097899 */ /* 0x000fe400080006ff */
[----:B------:R-:W-:Y:S01]  /*0890*/  USHF.L.U32 UR8, UR8, 0x1, URZ ;  /* 0x0000000108087899 */ /* 0x000fe200080006ff */
[----:B------:R-:W-:Y:S01]  /*08a0*/  ELECT P0, URZ, PT ;  /* 0x0000000000ff782f */ /* 0x000fe20003800000 */
[----:B------:R-:W2:Y:S10]  /*08b0*/  FENCE.VIEW.ASYNC.S ;  /* 0x00000000000073c6 */ /* 0x000eb40000000000 */
[----:B--2---:R4:W2:Y:S01]  /*08c0*/  SYNCS.EXCH.64 URZ, [UR7+0x80], UR8 ;  /* 0x0000800807ff75b2 */ /* 0x0048a20008000100 */
[----:B------:R4:W3:Y:S02]  /*08d0*/  SYNCS.EXCH.64 URZ, [UR7+0x88], UR8 ;  /* 0x0000880807ff75b2 */ /* 0x0008e40008000100 */
[----:B----4-:R-:W-:Y:S01]  /*08e0*/  NOP ;  /* 0x0000000000007918 */ /* 0x010fe20000000000 */
.L_x_11:
[----:B------:R-:W4:Y:S01]  /*08f0*/  SHFL.IDX PT, R0, R94, RZ, 0x1f ;  /* 0x00001fff5e007589 */ /* 0x000f2200000e0000 */
[----:B------:R-:W-:Y:S01]  /*0900*/  NOP ;  /* 0x0000000000007918 */ /* 0x000fe20000000000 */
[----:B----4-:R-:W-:-:S13]  /*0910*/  ISETP.NE.AND P0, PT, R0, 0x4, PT ;  /* 0x000000040000780c */ /* 0x010fda0003f05270 */
[----:B------:R-:W-:Y:S05]  /*0920*/  @P0 BRA `(.L_x_12) ;  /* 0x0000000000480947 */ /* 0x000fea0003800000 */
[----:B--23--:R-:W-:Y:S01]  /*0930*/  UMOV UR8, 0x1e0 ;  /* 0x000001e000087882 */ /* 0x00cfe20000000000 */
[----:B------:R-:W-:Y:S01]  /*0940*/  UMOV UR7, 0x400 ;  /* 0x0000040000077882 */ /* 0x000fe20000000000 */
[----:B------:R-:W-:Y:S01]  /*0950*/  USEL UR8, UR8, 0x1a0, UP5 ;  /* 0x000001a008087887 */ /* 0x000fe2000a800000 */
        /* <DEDUP_REMOVED lines=10> */
[----:B--2---:R4:W2:Y:S08]  /*0a00*/  SYNCS.EXCH.64 URZ, [UR7+0x90], UR12 ;  /* 0x0000900c07ff75b2 */ /* 0x0048b00008000100 */
[----:B------:R4:W3:Y:S01]  /*0a10*/  SYNCS.EXCH.64 URZ, [UR7+0xa0], UR8 ;  /* 0x0000a00807ff75b2 */ /* 0x0008e20008000100 */
[----:B------:R4:W1:Y:S01]  /*0a20*/  SYNCS.EXCH.64 URZ, [UR7+0x98], UR12 ;  /* 0x0000980c07ff75b2 */ /* 0x0008620008000100 */
[----:B------:R4:W1:Y:S02]  /*0a30*/  SYNCS.EXCH.64 URZ, [UR7+0xa8], UR8 ;  /* 0x0000a80807ff75b2 */ /* 0x0008640008000100 */
[----:B----4-:R-:W-:Y:S01]  /*0a40*/  NOP ;  /* 0x0000000000007918 */ /* 0x010fe20000000000 */
.L_x_12:
[----:B------:R-:W4:Y:S01]  /*0a50*/  SHFL.IDX PT, R0, R94, RZ, 0x1f ;  /* 0x00001fff5e007589 */ /* 0x000f2200000e0000 */
[----:B------:R-:W-:Y:S01]  /*0a60*/  NOP ;  /* 0x0000000000007918 */ /* 0x000fe20000000000 */
[----:B----4-:R-:W-:-:S13]  /*0a70*/  ISETP.NE.AND P0, PT, R0, 0x5, PT ;  /* 0x000000050000780c */ /* 0x010fda0003f05270 */
[----:B------:R-:W-:Y:S05]  /*0a80*/  @P0 BRA `(.L_x_13) ;  /* 0x0000000000440947 */ /* 0x000fea0003800000 */
[----:B--23--:R-:W-:Y:S01]  /*0a90*/  UMOV UR8, 0x400 ;  /* 0x0000040000087882 */ /* 0x00cfe20000000000 */
        /* <DEDUP_REMOVED lines=16> */
.L_x_13:
[----:B------:R-:W4:Y:S01]  /*0ba0*/  SHFL.IDX PT, R0, R94, RZ, 0x1f ;  /* 0x00001fff5e007589 */ /* 0x000f2200000e0000 */
[----:B------:R-:W-:Y:S01]  /*0bb0*/  ISETP.NE.OR P1, PT, RZ, UR10, !P4 ;  /* 0x0000000aff007c0c */ /* 0x000fe2000e725670 */
        /* <DEDUP_REMOVED lines=12> */
[----:B------:R4:W3:Y:S01]  /*0c80*/  SYNCS.EXCH.64 URZ, [UR7+0xe0], UR8 ;  /* 0x0000e00807ff75b2 */ /* 0x0008e20008000100 */
[----:B------:R4:W1:Y:S01]  /*0c90*/  SYNCS.EXCH.64 URZ, [UR7+0xd8], UR8 ;  /* 0x0000d80807ff75b2 */ /* 0x0008620008000100 */
[----:B------:R4:W1:Y:S02]  /*0ca0*/  SYNCS.EXCH.64 URZ, [UR7+0xe8], UR8 ;  /* 0x0000e80807ff75b2 */ /* 0x0008640008000100 */
[----:B----4-:R-:W-:Y:S01]  /*0cb0*/  NOP ;  /* 0x0000000000007918 */ /* 0x010fe20000000000 */
.L_x_14:
[----:B------:R-:W-:Y:S01]  /*0cc0*/  VOTEU.ALL UP1, P1 ;  /* 0x0000000000ff7886 */ /* 0x000fe20000820000 */
[----:B--23--:R-:W2:Y:S01]  /*0cd0*/  LDCU UR7, c[0x0][0x36c] ;  /* 0x00006d80ff0777ac */ /* 0x00cea20008000800 */
[----:B------:R-:W-:Y:S01]  /*0ce0*/  NOP ;  /* 0x0000000000007918 */ /* 0x000fe20000000000 */
[----:B------:R-:W-:Y:S01]  /*0cf0*/  LOP3.LUT R11, R103, 0x1f, RZ, 0xc0, !PT ;  /* 0x0000001f670b7812 */ /* 0x000fe200078ec0ff */
[----:B------:R-:W-:Y:S01]  /*0d00*/  UMOV UR8, 0x20 ;  /* 0x0000002000087882 */ /* 0x000fe20000000000 */
[----:B------:R-:W-:Y:S01]  /*0d10*/  @!UP1 UMOV UR6, 0x400 ;  /* 0x0000040000069882 */ /* 0x000fe20000000000 */
[----:B------:R-:W-:-:S04]  /*0d20*/  @!UP1 UIADD3 UR8, UPT, UPT, -UR8, 0x100000, URZ ;  /* 0x0010000008089890 */ /* 0x000fc8000fffe1ff */
[----:B------:R-:W-:Y:S02]  /*0d30*/  @!UP1 USHF.L.U32 UR9, UR8, 0xb, URZ ;  /* 0x0000000b08099899 */ /* 0x000fe400080006ff */
[----:B------:R-:W-:Y:S02]  /*0d40*/  @!UP1 USHF.L.U32 UR8, UR8, 0x1, URZ ;  /* 0x0000000108089899 */ /* 0x000fe400080006ff */
[----:B------:R-:W-:Y:S01]  /*0d50*/  @!UP1 ULEA UR6, UR37, UR6, 0x18 ;  /* 0x0000000625069291 */ /* 0x000fe2000f8ec0ff */
[----:B------:R-:W-:Y:S01]  /*0d60*/  VOTEU.ALL UP1, P1 ;  /* 0x0000000000ff7886 */ /* 0x000fe20000820000 */
[----:B------:R-:W-:Y:S01]  /*0d70*/  UISETP.NE.AND UP4, UPT, UR10, URZ, UPT ;  /* 0x000000ff0a00728c */ /* 0x000fe2000bf85270 */
[----:B------:R-:W3:Y:S09]  /*0d80*/  FENCE.VIEW.ASYNC.S ;  /* 0x00000000000073c6 */ /* 0x000ef20000000000 */
[----:B---3--:R3:W4:Y:S01]  /*0d90*/  @!UP1 SYNCS.EXCH.64 URZ, [UR6+0xf0], UR8 ;  /* 0x0000f00806ff95b2 */ /* 0x0087220008000100 */
[----:B--2---:R-:W-:-:S09]  /*0da0*/  UISETP.EQ.U32.AND UP1, UPT, UR7, 0x1, UPT ;  /* 0x000000010700788c */ /* 0x004fd2000bf22070 */
[----:B------:R-:W-:Y:S05]  /*0db0*/  BRA.U !UP1, `(.L_x_15) ;  /* 0x0000000109087547 */ /* 0x000fea000b800000 */
[----:B-1--4-:R-:W-:Y:S01]  /*0dc0*/  UCGABAR_ARV ;  /* 0x00000000000079c7 */ /* 0x012fe20008000000 */
[----:B------:R-:W-:Y:S05]  /*0dd0*/  BRA `(.L_x_16) ;  /* 0x0000000000047947 */ /* 0x000fea0003800000 */
.L_x_15:
[----:B-1--4-:R-:W-:Y:S01]  /*0de0*/  NOP ;  /* 0x0000000000007918 */ /* 0x012fe20000000000 */
.L_x_16:
[----:B------:R-:W1:Y:S01]  /*0df0*/  S2R R21, SR_CTAID.X ;  /* 0x0000000000157919 */ /* 0x000e620000002500 */
[----:B------:R-:W-:-:S05]  /*0e00*/  CS2R.32 R88, SR_CgaSize ;  /* 0x0000000000587805 */ /* 0x000fca0000008a00 */
[----:B------:R-:W-:-:S05]  /*0e10*/  IMAD R88, R88, -0xa0, RZ ;  /* 0xffffff6058587824 */ /* 0x000fca00078e02ff */
[----:B------:R-:W-:-:S14]  /*0e20*/  R2UR UR7, R88 ;  /* 0x00000000580772ca */ /* 0x000fdc00000e0000 */
[----:B------:R-:W2:Y:S01]  /*0e30*/  LDCU UR7, c[0x0][UR7+0x2b0] ;  /* 0x00005600070777ac */ /* 0x000ea20008000800 */
[----:B------:R-:W-:-:S05]  /*0e40*/  CS2R.32 R3, SR_CgaSize ;  /* 0x0000000000037805 */ /* 0x000fca0000008a00 */
[----:B------:R-:W-:-:S06]  /*0e50*/  IMAD R3, R3, -0xa0, RZ ;  /* 0xffffff6003037824 */ /* 0x000fcc00078e02ff */
[----:B------:R-:W4:Y:S01]  /*0e60*/  LDC R3, c[0x0][R3+0x2a0] ;  /* 0x0000a80003037b82 */ /* 0x000f220000000800 */
[----:B------:R-:W-:Y:S01]  /*0e70*/  PRMT R10, RZ, 0x7610, R10 ;  /* 0x00007610ff0a7816 */ /* 0x000fe2000000000a */
[----:B------:R-:W2:Y:S01]  /*0e80*/  S2R R20, SR_CTAID.Y ;  /* 0x0000000000147919 */ /* 0x000ea20000002600 */
[----:B------:R-:W-:-:S05]  /*0e90*/  CS2R.32 R88, SR_CgaSize ;  /* 0x0000000000587805 */ /* 0x000fca0000008a00 */
[----:B------:R-:W-:-:S05]  /*0ea0*/  IMAD R88, R88, -0xa0, RZ ;  /* 0xffffff6058587824 */ /* 0x000fca00078e02ff */
[----:B---3--:R-:W-:-:S14]  /*0eb0*/  R2UR UR6, R88 ;  /* 0x00000000580672ca */ /* 0x008fdc00000e0000 */
[----:B------:R-:W3:Y:S01]  /*0ec0*/  LDCU UR6, c[0x0][UR6+0x2b4] ;  /* 0x00005680060677ac */ /* 0x000ee20008000800 */
[----:B------:R-:W-:Y:S01]  /*0ed0*/  UISETP.NE.AND UP2, UPT, UR10, 0x2, UPT ;  /* 0x000000020a00788c */ /* 0x000fe2000bf45270 */
[----:B------:R-:W-:-:S05]  /*0ee0*/  CS2R.32 R0, SR_CgaSize ;  /* 0x0000000000007805 */ /* 0x000fca0000008a00 */
[----:B------:R-:W-:-:S06]  /*0ef0*/  IMAD R0, R0, -0xa0, RZ ;  /* 0xffffff6000007824 */ /* 0x000fcc00078e02ff */
[----:B------:R-:W4:Y:S08]  /*0f00*/  LDC R0, c[0x0][R0+0x2a4] ;  /* 0x0000a90000007b82 */ /* 0x000f300000000800 */
[----:B------:R-:W4:Y:S08]  /*0f10*/  LDC R13, c[0x0][0xd24] ;  /* 0x00034900ff0d7b82 */ /* 0x000f300000000800 */
[----:B------:R-:W4:Y:S01]  /*0f20*/  LDC R2, c[0x0][0xd24] ;  /* 0x00034900ff027b82 */ /* 0x000f220000000800 */
[----:B-1----:R-:W-:-:S07]  /*0f30*/  I2FP.F32.U32 R5, R21 ;  /* 0x0000001500057245 */ /* 0x002fce0000201000 */
[----:B------:R-:W1:Y:S01]  /*0f40*/  S2UR UR36, SR_CTAID.Z ;  /* 0x00000000002479c3 */ /* 0x000e620000002700 */
[----:B--2---:R-:W-:Y:S01]  /*0f50*/  I2FP.F32.U32 R4, R20 ;  /* 0x0000001400047245 */ /* 0x004fe20000201000 */
[----:B------:R-:W-:-:S04]  /*0f60*/  FMUL R5, R5, UR7 ;  /* 0x0000000705057c20 */ /* 0x000fc80008400000 */
[----:B---3--:R-:W-:Y:S01]  /*0f70*/  FMUL R4, R4, UR6 ;  /* 0x0000000604047c20 */ /* 0x008fe20008400000 */
[----:B------:R-:W2:Y:S01]  /*0f80*/  F2I.U32.TRUNC.NTZ R88, R5 ;  /* 0x0000000500587305 */ /* 0x000ea2000020f000 */
[----:B------:R-:W3:Y:S01]  /*0f90*/  LDCU UR6, c[0x0][0xd30] ;  /* 0x0001a600ff0677ac */ /* 0x000ee20008000800 */
[----:B----4-:R-:W-:-:S06]  /*0fa0*/  ISETP.GE.AND P0, PT, R13, 0x1, PT ;  /* 0x000000010d00780c */ /* 0x010fcc0003f06270 */
[----:B------:R-:W4:Y:S01]  /*0fb0*/  F2I.U32.TRUNC.NTZ R81, R4 ;  /* 0x0000000400517305 */ /* 0x000f22000020f000 */
[----:B--2---:R-:W-:-:S04]  /*0fc0*/  IMAD.MOV R88, RZ, RZ, -R88 ;  /* 0x000000ffff587224 */ /* 0x004fc800078e0a58 */
[----:B------:R-:W-:Y:S01]  /*0fd0*/  IMAD R88, R3, R88, R21 ;  /* 0x0000005803587224 */ /* 0x000fe200078e0215 */
[----:B------:R-:W-:Y:S01]  /*0fe0*/  LOP3.LUT R3, R21, 0x1, RZ, 0xc0, !PT ;  /* 0x0000000115037812 */ /* 0x000fe200078ec0ff */
[----:B---3--:R-:W-:Y:S01]  /*0ff0*/  UISETP.NE.AND UP3, UPT, UR6, 0x1, UPT ;  /* 0x000000010600788c */ /* 0x008fe2000bf65270 */
[----:B----4-:R-:W-:-:S04]  /*1000*/  IMAD.MOV R81, RZ, RZ, -R81 ;  /* 0x000000ffff517224 */ /* 0x010fc800078e0a51 */
[----:B------:R-:W-:Y:S01]  /*1010*/  IMAD R81, R0, R81, R20 ;  /* 0x0000005100517224 */ /* 0x000fe200078e0214 */
[----:B------:R-:W-:Y:S01]  /*1020*/  PRMT R0, RZ, 0x7610, R0 ;  /* 0x00007610ff007816 */ /* 0x000fe20000000000 */
[----:B-1----:R-:W-:Y:S06]  /*1030*/  BRA.U UP4, `(.L_x_17) ;  /* 0x0000000104247547 */ /* 0x002fec000b800000 */
[----:B------:R-:W-:Y:S01]  /*1040*/  ISETP.NE.AND P1, PT, R81, RZ, PT ;  /* 0x000000ff5100720c */ /* 0x000fe20003f25270 */
[----:B------:R-:W-:Y:S01]  /*1050*/  IMAD.MOV.U32 R0, RZ, RZ, 0x3 ;  /* 0x00000003ff007424 */ /* 0x000fe200078e00ff */
[C---:B------:R-:W-:Y:S02]  /*1060*/  LOP3.LUT R5, R88.reuse, 0xfffffffe, RZ, 0xc0, !PT ;  /* 0xfffffffe58057812 */ /* 0x040fe400078ec0ff */
[----:B------:R-:W-:Y:S02]  /*1070*/  ISETP.LT.U32.OR P1, PT, R88, 0x2, !P1 ;  /* 0x000000025800780c */ /* 0x000fe40004f21470 */
[----:B------:R-:W-:Y:S02]  /*1080*/  SHF.L.U32 R0, R0, R5, RZ ;  /* 0x0000000500007219 */ /* 0x000fe400000006ff */
[----:B------:R-:W-:Y:S02]  /*1090*/  SEL R7, RZ, 0x1, !P1 ;  /* 0x00000001ff077807 */ /* 0x000fe40004800000 */
[----:B------:R-:W-:-:S05]  /*10a0*/  SEL R4, RZ, 0x2, !P1 ;  /* 0x00000002ff047807 */ /* 0x000fca0004800000 */
[----:B------:R-:W-:-:S05]  /*10b0*/  IMAD.IADD R4, R7, 0x1, R4 ;  /* 0x0000000107047824 */ /* 0x000fca00078e0204 */
[----:B------:R-:W-:Y:S02]  /*10c0*/  PRMT R10, R4, 0x7610, R10 ;  /* 0x00007610040a7816 */ /* 0x000fe4000000000a */
.L_x_17:
[----:B------:R-:W-:Y:S05]  /*10d0*/  @!P0 BRA `(.L_x_18) ;  /* 0x0000000000b88947 */ /* 0x000fea0003800000 */
[----:B------:R-:W1:Y:S01]  /*10e0*/  LDC.64 R6, c[0x0][0xd18] ;  /* 0x00034600ff067b82 */ /* 0x000e620000000a00 */
[----:B------:R-:W-:-:S07]  /*10f0*/  ISETP.NE.AND P0, PT, R13, 0x1, PT ;  /* 0x000000010d00780c */ /* 0x000fce0003f05270 */
[----:B------:R-:W2:Y:S08]  /*1100*/  LDC R14, c[0x0][0xd0c] ;  /* 0x00034300ff0e7b82 */ /* 0x000eb00000000800 */
[----:B------:R-:W3:Y:S08]  /*1110*/  LDC R15, c[0x0][0x370] ;  /* 0x0000dc00ff0f7b82 */ /* 0x000ef00000000800 */
[----:B------:R-:W4:Y:S01]  /*1120*/  LDC R16, c[0x0][0x374] ;  /* 0x0000dd00ff107b82 */ /* 0x000f220000000800 */
[----:B-1----:R-:W-:-:S07]  /*1130*/  ISETP.NE.AND P1, PT, R6, 0x1, PT ;  /* 0x000000010600780c */ /* 0x002fce0003f25270 */
[----:B------:R-:W3:Y:S01]  /*1140*/  LDC.64 R8, c[0x0][0xd10] ;  /* 0x00034400ff087b82 */ /* 0x000ee20000000a00 */
[----:B--2---:R-:W-:-:S07]  /*1150*/  ISETP.NE.AND P2, PT, R14, 0x1, PT ;  /* 0x000000010e00780c */ /* 0x004fce0003f45270 */
[----:B------:R-:W1:Y:S08]  /*1160*/  LDC R12, c[0x0][0xd20] ;  /* 0x00034800ff0c7b82 */ /* 0x000e700000000800 */
[----:B------:R-:W2:Y:S01]  /*1170*/  LDC.64 R4, c[0x0][0xd28] ;  /* 0x00034a00ff047b82 */ /* 0x000ea20000000a00 */
[----:B----4-:R-:W-:-:S04]  /*1180*/  IMAD.HI.U32 R17, R16, R7, RZ ;  /* 0x0000000710117227 */ /* 0x010fc800078e00ff */
[----:B------:R-:W-:-:S04]  /*1190*/  IMAD.HI.U32 R7, R20, R7, RZ ;  /* 0x0000000714077227 */ /* 0x000fc800078e00ff */
[----:B---3--:R-:W-:-:S04]  /*11a0*/  IMAD.HI.U32 R18, R15, R8, RZ ;  /* 0x000000080f127227 */ /* 0x008fc800078e00ff */
[C---:B------:R-:W-:Y:S01]  /*11b0*/  IMAD.HI.U32 R22, R21.reuse, R8, RZ ;  /* 0x0000000815167227 */ /* 0x040fe200078e00ff */
[-C--:B------:R-:W-:Y:S02]  /*11c0*/  @P2 SHF.R.U32.HI R15, RZ, R9.reuse, R18 ;  /* 0x00000009ff0f2219 */ /* 0x080fe40000011612 */
[-C--:B-1----:R-:W-:Y:S02]  /*11d0*/  @P1 SHF.R.U32.HI R16, RZ, R12.reuse, R17 ;  /* 0x0000000cff101219 */ /* 0x082fe40000011611 */
[----:B------:R-:W-:Y:S02]  /*11e0*/  SHF.R.U32.HI R7, RZ, R12, R7 ;  /* 0x0000000cff077219 */ /* 0x000fe40000011607 */
[----:B------:R-:W-:Y:S02]  /*11f0*/  SHF.R.U32.HI R22, RZ, R9, R22 ;  /* 0x00000009ff167219 */ /* 0x000fe40000011616 */
[----:B------:R-:W-:Y:S01]  /*1200*/  SEL R7, R20, R7, !P1 ;  /* 0x0000000714077207 */ /* 0x000fe20004800000 */
[----:B--2---:R-:W-:Y:S01]  /*1210*/  IMAD.HI.U32 R18, R16, R4, RZ ;  /* 0x0000000410127227 */ /* 0x004fe200078e00ff */
[----:B------:R-:W-:-:S02]  /*1220*/  SEL R9, R21, R22, !P2 ;  /* 0x0000001615097207 */ /* 0x000fc40005000000 */
[----:B------:R-:W-:Y:S01]  /*1230*/  IADD3 R17, PT, PT, -R7, RZ, RZ ;  /* 0x000000ff07117210 */ /* 0x000fe20007ffe1ff */
[----:B------:R-:W-:Y:S01]  /*1240*/  IMAD.HI.U32 R8, R15, R4, RZ ;  /* 0x000000040f087227 */ /* 0x000fe200078e00ff */
[----:B------:R-:W-:-:S03]  /*1250*/  @P0 SHF.R.U32.HI R16, RZ, R5, R18 ;  /* 0x00000005ff100219 */ /* 0x000fc60000011612 */
[----:B------:R-:W-:Y:S01]  /*1260*/  IMAD R17, R6, R17, R20 ;  /* 0x0000001106117224 */ /* 0x000fe200078e0214 */
[----:B------:R-:W-:Y:S01]  /*1270*/  @P0 SHF.R.U32.HI R15, RZ, R5, R8 ;  /* 0x00000005ff0f0219 */ /* 0x000fe20000011608 */
[----:B------:R-:W-:-:S04]  /*1280*/  IMAD R16, R16, R13, RZ ;  /* 0x0000000d10107224 */ /* 0x000fc800078e02ff */
[----:B------:R-:W-:Y:S01]  /*1290*/  IMAD R8, R15, R13, RZ ;  /* 0x0000000d0f087224 */ /* 0x000fe200078e02ff */
[----:B------:R-:W-:-:S04]  /*12a0*/  ISETP.GE.AND P1, PT, R7, R16, PT ;  /* 0x000000100700720c */ /* 0x000fc80003f26270 */
[----:B------:R-:W-:Y:S01]  /*12b0*/  ISETP.GE.OR P1, PT, R9, R8, P1 ;  /* 0x000000080900720c */ /* 0x000fe20000f26670 */
[----:B------:R-:W-:-:S05]  /*12c0*/  IMAD.HI.U32 R8, R7, R4, RZ ;  /* 0x0000000407087227 */ /* 0x000fca00078e00ff */
[----:B------:R-:W-:-:S04]  /*12d0*/  SHF.R.U32.HI R8, RZ, R5, R8 ;  /* 0x00000005ff087219 */ /* 0x000fc80000011608 */
[----:B------:R-:W-:-:S03]  /*12e0*/  SEL R8, R7, R8, !P0 ;  /* 0x0000000807087207 */ /* 0x000fc60004000000 */
[----:B------:R-:W-:Y:S01]  /*12f0*/  @!P1 IMAD.HI.U32 R12, R9, R4, RZ ;  /* 0x00000004090c9227 */ /* 0x000fe200078e00ff */
[----:B------:R-:W-:-:S04]  /*1300*/  IADD3 R4, PT, PT, -R8, RZ, RZ ;  /* 0x000000ff08047210 */ /* 0x000fc80007ffe1ff */
[----:B------:R-:W-:Y:S01]  /*1310*/  @!P1 SHF.R.U32.HI R12, RZ, R5, R12 ;  /* 0x00000005ff0c9219 */ /* 0x000fe2000001160c */
[----:B------:R-:W-:-:S03]  /*1320*/  IMAD R4, R13, R4, R7 ;  /* 0x000000040d047224 */ /* 0x000fc600078e0207 */
[----:B------:R-:W-:-:S05]  /*1330*/  @!P1 SEL R5, R9, R12, !P0 ;  /* 0x0000000c09059207 */ /* 0x000fca0004000000 */
[--C-:B------:R-:W-:Y:S02]  /*1340*/  @!P1 IMAD.IADD R8, R8, 0x1, -R5.reuse ;  /* 0x0000000108089824 */ /* 0x100fe400078e0a05 */
[----:B------:R-:W-:Y:S01]  /*1350*/  @!P1 IMAD R5, R4, R15, R5 ;  /* 0x0000000f04059224 */ /* 0x000fe200078e0205 */
[----:B------:R-:W-:Y:S01]  /*1360*/  IADD3 R4, PT, PT, -R9, RZ, RZ ;  /* 0x000000ff09047210 */ /* 0x000fe20007ffe1ff */
[----:B------:R-:W-:Y:S02]  /*1370*/  @!P1 IMAD R7, R8, R13, R9 ;  /* 0x0000000d08079224 */ /* 0x000fe400078e0209 */
[----:B------:R-:W-:Y:S02]  /*1380*/  @!P1 IMAD.MOV.U32 R9, RZ, RZ, R5 ;  /* 0x000000ffff099224 */ /* 0x000fe400078e0005 */
[----:B------:R-:W-:Y:S02]  /*1390*/  IMAD R4, R14, R4, R21 ;  /* 0x000000040e047224 */ /* 0x000fe400078e0215 */
[----:B------:R-:W-:-:S02]  /*13a0*/  IMAD R20, R7, R6, R17 ;  /* 0x0000000607147224 */ /* 0x000fc400078e0211 */
[----:B------:R-:W-:Y:S02]  /*13b0*/  IMAD R21, R9, R14, R4 ;  /* 0x0000000e09157224 */ /* 0x000fe400078e0204 */
.L_x_18:
[----:B------:R-:W-:Y:S05]  /*13c0*/  BRA.U UP3, `(.L_x_19) ;  /* 0x0000000103407547 */ /* 0x000fea000b800000 */
[----:B------:R-:W1:Y:S08]  /*13d0*/  LDC.64 R6, c[0x0][0xd10] ;  /* 0x00034400ff067b82 */ /* 0x000e700000000a00 */
[----:B------:R-:W2:Y:S08]  /*13e0*/  LDC.64 R4, c[0x0][0xd18] ;  /* 0x00034600ff047b82 */ /* 0x000eb00000000a00 */
[----:B------:R-:W3:Y:S08]  /*13f0*/  LDC R8, c[0x0][0xd20] ;  /* 0x00034800ff087b82 */ /* 0x000ef00000000800 */
[----:B------:R-:W4:Y:S01]  /*1400*/  LDC R12, c[0x0][0xd0c] ;  /* 0x00034300ff0c7b82 */ /* 0x000f220000000800 */
[----:B-1----:R-:W-:-:S05]  /*1410*/  IMAD.HI.U32 R6, R21, R6, RZ ;  /* 0x0000000615067227 */ /* 0x002fca00078e00ff */
[----:B------:R-:W-:Y:S01]  /*1420*/  SHF.R.U32.HI R6, RZ, R7, R6 ;  /* 0x00000007ff067219 */ /* 0x000fe20000011606 */
[----:B--2---:R-:W-:Y:S01]  /*1430*/  IMAD.HI.U32 R5, R20, R5, RZ ;  /* 0x0000000514057227 */ /* 0x004fe200078e00ff */
[----:B------:R-:W-:-:S04]  /*1440*/  ISETP.NE.AND P0, PT, R4, 0x1, PT ;  /* 0x000000010400780c */ /* 0x000fc80003f05270 */
[----:B---3--:R-:W-:-:S04]  /*1450*/  SHF.R.U32.HI R5, RZ, R8, R5 ;  /* 0x00000008ff057219 */ /* 0x008fc80000011605 */
[----:B------:R-:W-:Y:S02]  /*1460*/  SEL R5, R20, R5, !P0 ;  /* 0x0000000514057207 */ /* 0x000fe40004000000 */
[----:B----4-:R-:W-:-:S04]  /*1470*/  ISETP.NE.AND P1, PT, R12, 0x1, PT ;  /* 0x000000010c00780c */ /* 0x010fc80003f25270 */
[----:B------:R-:W-:-:S05]  /*1480*/  SEL R6, R21, R6, !P1 ;  /* 0x0000000615067207 */ /* 0x000fca0004800000 */
[----:B------:R-:W-:Y:S02]  /*1490*/  IMAD.IADD R7, R5, 0x1, -R6 ;  /* 0x0000000105077824 */ /* 0x000fe400078e0a06 */
[----:B------:R-:W-:Y:S02]  /*14a0*/  IMAD.IADD R5, R6, 0x1, -R5 ;  /* 0x0000000106057824 */ /* 0x000fe400078e0a05 */
[----:B------:R-:W-:Y:S02]  /*14b0*/  IMAD R21, R7, R12, R21 ;  /* 0x0000000c07157224 */ /* 0x000fe400078e0215 */
[----:B------:R-:W-:Y:S02]  /*14c0*/  IMAD R20, R5, R4, R20 ;  /* 0x0000000405147224 */ /* 0x000fe400078e0214 */
.L_x_19:
[----:B------:R-:W-:Y:S05]  /*14d0*/  BRA.U !UP1, `(.L_x_20) ;  /* 0x00000001090c7547 */ /* 0x000fea000b800000 */
[----:B------:R-:W-:Y:S01]  /*14e0*/  UCGABAR_WAIT ;  /* 0x0000000000007dc7 */ /* 0x000fe20008000000 */
[----:B------:R-:W-:Y:S01]  /*14f0*/  CCTL.IVALL ;  /* 0x00000000ff00798f */ /* 0x000fe20002000000 */
[----:B------:R-:W-:Y:S05]  /*1500*/  BRA `(.L_x_21) ;  /* 0x0000000000047947 */ /* 0x000fea0003800000 */
.L_x_20:
[----:B------:R-:W-:Y:S06]  /*1510*/  BAR.SYNC.DEFER_BLOCKING 0x0 ;  /* 0x0000000000007b1d */ /* 0x000fec0000010000 */
.L_x_21:
[----:B------:R-:W1:Y:S02]  /*1520*/  LDCU UR7, c[0x0][0x38c] ;  /* 0x00007180ff0777ac */ /* 0x000e640008000800 */
[----:B-1----:R-:W-:-:S04]  /*1530*/  UIADD3 UR7, UPT, UPT, UR7, 0x7f, URZ ;  /* 0x0000007f07077890 */ /* 0x002fc8000fffe0ff */
[----:B------:R-:W-:-:S04]  /*1540*/  USHF.R.S32.HI UR6, URZ, 0x1f, UR7 ;  /* 0x0000001fff067899 */ /* 0x000fc80008011407 */
[----:B------:R-:W-:-:S04]  /*1550*/  ULEA.HI UR6, UR6, UR7, URZ, 0x7 ;  /* 0x0000000706067291 */ /* 0x000fc8000f8f38ff */
[----:B------:R-:W-:Y:S01]  /*1560*/  USHF.R.S32.HI UR15, URZ, 0x7, UR6 ;  /* 0x00000007ff0f7899 */ /* 0x000fe20008011406 */
[----:B------:R-:W-:Y:S11]  /*1570*/  BRA.U UP2, `(.L_x_22) ;  /* 0x0000000d02ac7547 */ /* 0x000ff6000b800000 */
[----:B------:R-:W1:Y:S01]  /*1580*/  LDC R11, c[0x0][0x370] ;  /* 0x0000dc00ff0b7b82 */ /* 0x000e620000000800 */
[----:B------:R-:W-:Y:S01]  /*1590*/  UISETP.NE.OR UP0, UPT, UR4, URZ, !UPT ;  /* 0x000000ff0400728c */ /* 0x000fe2000ff05670 */
[----:B------:R-:W-:Y:S01]  /*15a0*/  R2UR UR4, R3 ;  /* 0x00000000030472ca */ /* 0x000fe200000e0000 */
[----:B------:R-:W-:Y:S01]  /*15b0*/  UISETP.LT.AND UP1, UPT, UR15, 0x1, UPT ;  /* 0x000000010f00788c */ /* 0x000fe2000bf21270 */
[----:B------:R-:W-:Y:S01]  /*15c0*/  PLOP3.LUT P1, PT, PT, PT, UP5, 0x80, 0x8 ;  /* 0x000000000008781c */ /* 0x000fe20003f2f058 */
[----:B------:R-:W-:Y:S01]  /*15d0*/  IMAD.MOV.U32 R17, RZ, RZ, 0x1 ;  /* 0x00000001ff117424 */ /* 0x000fe200078e00ff */
[----:B------:R-:W-:Y:S02]  /*15e0*/  CS2R R14, SRZ ;  /* 0x00000000000e7805 */ /* 0x000fe4000001ff00 */
[----:B------:R-:W-:Y:S01]  /*15f0*/  PLOP3.LUT P4, PT, P4, PT, UP0, 0xae, 0xea ;  /* 0x0000000000ea781c */ /* 0x000fe2000278f50e */
[----:B------:R-:W2:Y:S01]  /*1600*/  S2UR UR5, SR_CgaCtaId ;  /* 0x00000000000579c3 */ /* 0x000ea20000008800 */
[----:B------:R-:W-:Y:S01]  /*1610*/  PLOP3.LUT P1, PT, P1, PT, PT, 0x8, 0x80 ;  /* 0x000000000080781c */ /* 0x000fe20000f2e170 */
[----:B------:R-:W-:Y:S01]  /*1620*/  IMAD.MOV.U32 R16, RZ, RZ, RZ ;  /* 0x000000ffff107224 */ /* 0x000fe200078e00ff */
[----:B------:R-:W3:Y:S01]  /*1630*/  LDCU.64 UR42, c[0x0][0x348] ;  /* 0x00006900ff2a77ac */ /* 0x000ee20008000a00 */
[----:B------:R-:W-:Y:S01]  /*1640*/  IMAD.MOV.U32 R12, RZ, RZ, 0x1 ;  /* 0x00000001ff0c7424 */ /* 0x000fe200078e00ff */
[----:B------:R-:W-:-:S03]  /*1650*/  USEL UR15, UR15, 0x1, !UP1 ;  /* 0x000000010f0f7887 */ /* 0x000fc6000c800000 */
[----:B------:R-:W4:Y:S01]  /*1660*/  LDC R0, c[0x0][0x374] ;  /* 0x0000dd00ff007b82 */ /* 0x000f220000000800 */
[----:B------:R-:W-:Y:S01]  /*1670*/  UMOV UR14, URZ ;  /* 0x000000ff000e7c82 */ /* 0x000fe20008000000 */
[----:B------:R-:W-:-:S07]  /*1680*/  UMOV UR7, 0x400 ;  /* 0x0000040000077882 */ /* 0x000fce0000000000 */
.L_x_32:
[----:B------:R-:W-:-:S03]  /*1690*/  UISETP.NE.AND UP0, UPT, UR37, URZ, UPT ;  /* 0x000000ff2500728c */ /* 0x000fc6000bf05270 */
[----:B--2---:R-:W-:Y:S02]  /*16a0*/  UMOV UR37, UR5 ;  /* 0x0000000500257c82 */ /* 0x004fe40008000000 */
[----:B------:R-:W-:-:S04]  /*16b0*/  ULEA UR6, UR37, UR7, 0x18 ;  /* 0x0000000725067291 */ /* 0x000fc8000f8ec0ff */
[----:B------:R-:W-:Y:S08]  /*16c0*/  BRA.U UP0, `(.L_x_23) ;  /* 0x0000000100347547 */ /* 0x000ff0000b800000 */
[----:B------:R-:W2:Y:S01]  /*16d0*/  S2R R4, SR_CgaCtaId ;  /* 0x0000000000047919 */ /* 0x000ea20000008800 */
[----:B------:R-:W-:-:S04]  /*16e0*/  MOV R5, 0x400 ;  /* 0x0000040000057802 */ /* 0x000fc80000000f00 */
[----:B--2---:R-:W-:Y:S02]  /*16f0*/  LEA R5, R4, R5, 0x18 ;  /* 0x0000000504057211 */ /* 0x004fe400078ec0ff */
[----:B------:R-:W-:-:S03]  /*1700*/  SHF.L.U32 R4, R12, 0x1f, RZ ;  /* 0x0000001f0c047819 */ /* 0x000fc600000006ff */
[----:B------:R-:W-:-:S04]  /*1710*/  IMAD R5, R14, 0x8, R5 ;  /* 0x000000080e057824 */ /* 0x000fc800078e0205 */
[----:B------:R-:W2:Y:S02]  /*1720*/  SYNCS.PHASECHK.TRANS64.TRYWAIT P0, [R5+URZ+0xe0], R4 ;  /* 0x0000e004050075a7 */ /* 0x000ea400080011ff */
[----:B--2---:R-:W-:Y:S05]  /*1730*/  @!P0 BRA `(.L_x_24) ;  /* 0x0000008400488947 */ /* 0x004fea0003800000 */
.L_x_137:
[----:B------:R-:W-:Y:S01]  /*1740*/  VIADD R14, R14, 0x1 ;  /* 0x000000010e0e7836 */ /* 0x000fe20000000000 */
[----:B------:R2:W-:Y:S04]  /*1750*/  SYNCS.ARRIVE.TRANS64.A1T0 RZ, [R5+URZ+0xd0], RZ ;  /* 0x0000d0ff05ff79a7 */ /* 0x0005e800081000ff */
[----:B------:R-:W-:-:S04]  /*1760*/  ISETP.NE.AND P0, PT, R14, 0x2, PT ;  /* 0x000000020e00780c */ /* 0x000fc80003f05270 */
[----:B------:R-:W-:Y:S02]  /*1770*/  SEL R14, R14, RZ, P0 ;  /* 0x000000ff0e0e7207 */ /* 0x000fe40000000000 */
[----:B--2---:R-:W-:-:S04]  /*1780*/  SEL R5, RZ, 0x1, P0 ;  /* 0x00000001ff057807 */ /* 0x004fc80000000000 */
[----:B------:R-:W-:-:S07]  /*1790*/  LOP3.LUT R12, R12, R5, RZ, 0x3c, !PT ;  /* 0x000000050c0c7212 */ /* 0x000fce00078e3cff */
.L_x_23:
[----:B------:R-:W-:Y:S01]  /*17a0*/  ULEA UR8, UR14, UR6, 0x3 ;  /* 0x000000060e087291 */ /* 0x000fe2000f8e18ff */
[----:B------:R-:W-:Y:S02]  /*17b0*/  SHF.L.U32 R4, R17, 0x1f, RZ ;  /* 0x0000001f11047819 */ /* 0x000fe400000006ff */
[----:B------:R-:W-:-:S06]  /*17c0*/  LEA.HI R21, R21, R21, RZ, 0x1 ;  /* 0x0000001515157211 */ /* 0x000fcc00078f08ff */
[----:B------:R2:W1:Y:S02]  /*17d0*/  SYNCS.PHASECHK.TRANS64.TRYWAIT P0, [UR8+0x20], R4 ;  /* 0x00002004ff0075a7 */ /* 0x0004640008001108 */
[----:B------:R-:W3:Y:S02]  /*17e0*/  LDCU UR8, c[0x0][0x38c] ;  /* 0x00007180ff0877ac */ /* 0x000ee40008000800 */
[----:B---3--:R-:W-:-:S09]  /*17f0*/  UISETP.GE.AND UP0, UPT, UR8, 0x1, UPT ;  /* 0x000000010800788c */ /* 0x008fd2000bf06270 */
[----:B--2---:R-:W-:Y:S05]  /*1800*/  BRA.U !UP0, `(.L_x_25) ;  /* 0x0000000108e87547 */ /* 0x004fea000b800000 */
[----:B------:R-:W-:Y:S01]  /*1810*/  SHF.R.S32.HI R4, RZ, 0x1, R21 ;  /* 0x00000001ff047819 */ /* 0x000fe20000011415 */
[----:B------:R-:W-:Y:S01]  /*1820*/  IMAD R20, R20, 0x2, R3 ;  /* 0x0000000214147824 */ /* 0x000fe200078e0203 */
[----:B------:R-:W-:Y:S01]  /*1830*/  UIADD3 UR40, UP2, UPT, UR42, 0x80, URZ ;  /* 0x000000802a287890 */ /* 0x000fe2000ff5e0ff */
[----:B------:R-:W-:Y:S01]  /*1840*/  @!P4 IMAD.MOV.U32 R5, RZ, RZ, 0x11000 ;  /* 0x00011000ff05c424 */ /* 0x000fe200078e00ff */
[----:B------:R-:W-:Y:S01]  /*1850*/  R2UR UR11, R4 ;  /* 0x00000000040b72ca */ /* 0x000fe200000e0000 */
[----:B------:R-:W-:Y:S01]  /*1860*/  UIADD3 UR38, UP1, UPT, UR42, 0x280, URZ ;  /* 0x000002802a267890 */ /* 0x000fe2000ff3e0ff */
[----:B------:R-:W-:Y:S01]  /*1870*/  R2UR UR27, R20 ;  /* 0x00000000141b72ca */ /* 0x000fe200000e0000 */
[----:B------:R-:W-:Y:S02]  /*1880*/  UIADD3 UR30, UP0, UPT, UR42, 0x180, URZ ;  /* 0x000001802a1e7890 */ /* 0x000fe4000ff1e0ff */
[----:B------:R-:W-:Y:S02]  /*1890*/  UIADD3.X UR41, UPT, UPT, URZ, UR43, URZ, UP2, !UPT ;  /* 0x0000002bff297290 */ /* 0x000fe400097fe4ff */
[----:B------:R-:W-:-:S02]  /*18a0*/  UIADD3.X UR39, UPT, UPT, URZ, UR43, URZ, UP1, !UPT ;  /* 0x0000002bff277290 */ /* 0x000fc40008ffe4ff */
[----:B------:R-:W-:Y:S01]  /*18b0*/  UIADD3.X UR31, UPT, UPT, URZ, UR43, URZ, UP0, !UPT ;  /* 0x0000002bff1f7290 */ /* 0x000fe200087fe4ff */
[----:B------:R-:W-:Y:S01]  /*18c0*/  UMOV UR21, UR14 ;  /* 0x0000000e00157c82 */ /* 0x000fe20008000000 */
[----:B------:R-:W-:Y:S02]  /*18d0*/  UMOV UR12, URZ ;  /* 0x000000ff000c7c82 */ /* 0x000fe40008000000 */
[----:B------:R-:W-:Y:S02]  /*18e0*/  ULEA UR11, UR11, UR4, 0x1 ;  /* 0x000000040b0b7291 */ /* 0x000fe4000f8e08ff */
[----:B------:R-:W-:Y:S02]  /*18f0*/  USHF.L.U32 UR27, UR27, 0x6, URZ ;  /* 0x000000061b1b7899 */ /* 0x000fe400080006ff */
[----:B------:R-:W-:Y:S01]  /*1900*/  USHF.L.U32 UR35, UR11, 0x7, URZ ;  /* 0x000000070b237899 */ /* 0x000fe200080006ff */
[----:B------:R-:W-:-:S11]  /*1910*/  UMOV UR10, URZ ;  /* 0x000000ff000a7c82 */ /* 0x000fd60008000000 */
.L_x_28:
[----:B------:R-:W-:Y:S01]  /*1920*/  ULEA UR9, UR21, UR6, 0x3 ;  /* 0x0000000615097291 */ /* 0x000fe2000f8e18ff */
[----:B-1-3--:R-:W-:Y:S11]  /*1930*/  @P0 BRA `(.L_x_26) ;  /* 0x00000000000c0947 */ /* 0x00aff60003800000 */
[----:B------:R-:W-:-:S04]  /*1940*/  SHF.L.U32 R7, R17, 0x1f, RZ ;  /* 0x0000001f11077819 */ /* 0x000fc800000006ff */
[----:B------:R-:W1:Y:S02]  /*1950*/  SYNCS.PHASECHK.TRANS64.TRYWAIT P0, [UR9+0x20], R7 ;  /* 0x00002007ff0075a7 */ /* 0x000e640008001109 */
[----:B-1----:R-:W-:Y:S05]  /*1960*/  @!P0 BRA `(.L_x_27) ;  /* 0x0000008000d08947 */ /* 0x002fea0003800000 */
.L_x_26:
[----:B------:R-:W-:Y:S01]  /*1970*/  UIADD3 UR14, UPT, UPT, UR21, 0x1, URZ ;  /* 0x00000001150e7890 */ /* 0x000fe2000fffe0ff */
[----:B------:R2:W-:Y:S01]  /*1980*/  @!P4 SYNCS.ARRIVE.TRANS64 RZ, [UR9], R5 ;  /* 0x00000005ffffc9a7 */ /* 0x0005e20008000009 */
[----:B------:R-:W-:Y:S02]  /*1990*/  ULEA UR16, UR21, UR6, 0xe ;  /* 0x0000000615107291 */ /* 0x000fe4000f8e70ff */
[----:B------:R-:W-:Y:S02]  /*19a0*/  UISETP.NE.AND UP0, UPT, UR14, 0x4, UPT ;  /* 0x000000040e00788c */ /* 0x000fe4000bf05270 */
[----:B------:R-:W-:Y:S02]  /*19b0*/  USHF.L.U32 UR26, UR12, 0x7, URZ ;  /* 0x000000070c1a7899 */ /* 0x000fe400080006ff */
[----:B------:R-:W-:Y:S02]  /*19c0*/  USEL UR13, URZ, 0x1, UP0 ;  /* 0x00000001ff0d7887 */ /* 0x000fe40008000000 */
[----:B------:R-:W-:-:S02]  /*19d0*/  USEL UR14, UR14, URZ, UP0 ;  /* 0x000000ff0e0e7287 */ /* 0x000fc40008000000 */
[----:B------:R-:W-:Y:S02]  /*19e0*/  USHF.L.U32 UR34, UR12, 0x6, URZ ;  /* 0x000000060c227899 */ /* 0x000fe400080006ff */
[----:B------:R-:W-:Y:S01]  /*19f0*/  ULEA UR8, UR14, UR6, 0x3 ;  /* 0x000000060e087291 */ /* 0x000fe2000f8e18ff */
[----:B------:R-:W-:Y:S01]  /*1a00*/  LOP3.LUT R17, R17, UR13, RZ, 0x3c, !PT ;  /* 0x0000000d11117c12 */ /* 0x000fe2000f8e3cff */
[----:B------:R-:W-:Y:S02]  /*1a10*/  ULOP3.LUT UR33, UR9, 0xfefffff8, URZ, 0xc0, !UPT ;  /* 0xfefffff809217892 */ /* 0x000fe4000f8ec0ff */
[----:B------:R-:W-:Y:S01]  /*1a20*/  UIADD3 UR32, UPT, UPT, UR16, 0x10400, URZ ;  /* 0x0001040010207890 */ /* 0x000fe2000fffe0ff */
[----:B-1----:R-:W-:Y:S01]  /*1a30*/  SHF.L.U32 R4, R17, 0x1f, RZ ;  /* 0x0000001f11047819 */ /* 0x002fe200000006ff */
[----:B------:R-:W-:Y:S02]  /*1a40*/  UIADD3 UR24, UPT, UPT, UR16, 0x20400, URZ ;  /* 0x0002040010187890 */ /* 0x000fe4000fffe0ff */
[----:B------:R-:W-:Y:S01]  /*1a50*/  UIADD3 UR16, UPT, UPT, UR16, 0x22400, URZ ;  /* 0x0002240010107890 */ /* 0x000fe2000fffe0ff */
[----:B------:R2:W3:Y:S01]  /*1a60*/  SYNCS.PHASECHK.TRANS64.TRYWAIT P0, [UR8+0x20], R4 ;  /* 0x00002004ff0075a7 */ /* 0x0004e20008001108 */
[----:B------:R-:W-:-:S02]  /*1a70*/  ULEA UR8, UR21, UR6, 0xb ;  /* 0x0000000615087291 */ /* 0x000fc4000f8e58ff */
[----:B------:R-:W-:Y:S02]  /*1a80*/  UIADD3 UR18, UPT, UPT, UR26, 0x40, URZ ;  /* 0x000000401a127890 */ /* 0x000fe4000fffe0ff */
[----:B------:R-:W-:Y:S02]  /*1a90*/  ULOP3.LUT UR9, UR9, 0xfefffff8, URZ, 0xc0, !UPT ;  /* 0xfefffff809097892 */ /* 0x000fe4000f8ec0ff */
[----:B------:R-:W-:Y:S01]  /*1aa0*/  UIADD3 UR8, UPT, UPT, UR8, 0x30400, URZ ;  /* 0x0003040008087890 */ /* 0x000fe2000fffe0ff */
[----:B------:R-:W-:Y:S01]  /*1ab0*/  UMOV UR22, 0x0 ;  /* 0x0000000000167882 */ /* 0x000fe20000000000 */
[----:B------:R-:W-:Y:S01]  /*1ac0*/  UMOV UR23, 0x10000000 ;  /* 0x1000000000177882 */ /* 0x000fe20000000000 */
[----:B------:R-:W-:Y:S01]  /*1ad0*/  UMOV UR28, UR36 ;  /* 0x00000024001c7c82 */ /* 0x000fe20008000000 */
[----:B------:R-:W-:Y:S01]  /*1ae0*/  UMOV UR25, UR33 ;  /* 0x0000002100197c82 */ /* 0x000fe20008000000 */
[----:B------:R-:W-:Y:S01]  /*1af0*/  UMOV UR19, UR27 ;  /* 0x0000001b00137c82 */ /* 0x000fe20008000000 */
[----:B------:R-:W-:Y:S01]  /*1b00*/  UMOV UR20, UR36 ;  /* 0x0000002400147c82 */ /* 0x000fe20008000000 */
[----:B------:R-:W-:Y:S01]  /*1b10*/  UMOV UR17, UR33 ;  /* 0x0000002100117c82 */ /* 0x000fe20008000000 */
[----:B------:R-:W-:Y:S01]  /*1b20*/  UTMALDG.3D.2CTA [UR32], [UR40], desc[UR22] ;  /* 0x00001620280075b4 */ /* 0x000fe20008211000 */
[----:B------:R-:W-:Y:S01]  /*1b30*/  UMOV UR13, UR36 ;  /* 0x00000024000d7c82 */ /* 0x000fe20008000000 */
[----:B------:R-:W-:Y:S01]  /*1b40*/  UMOV UR21, UR14 ;  /* 0x0000000e00157c82 */ /* 0x000fe20008000000 */
[----:B------:R-:W-:Y:S01]  /*1b50*/  UTMALDG.3D.2CTA [UR24], [UR38], desc[UR22] ;  /* 0x00001618260075b4 */ /* 0x000fe20008211000 */
[----:B------:R-:W-:Y:S01]  /*1b60*/  UTMALDG.3D.2CTA [UR16], [UR38], desc[UR22] ;  /* 0x00001610260075b4 */ /* 0x000fe20008211000 */
[----:B------:R1:W-:Y:S02]  /*1b70*/  UTMALDG.4D.2CTA [UR8], [UR30], desc[UR22] ;  /* 0x000016081e0075b4 */ /* 0x0003e40008219000 */
[----:B-1----:R-:W-:-:S04]  /*1b80*/  UIADD3 UR12, UPT, UPT, UR12, 0x1, URZ ;  /* 0x000000010c0c7890 */ /* 0x002fc8000fffe0ff */
[----:B------:R-:W-:-:S09]  /*1b90*/  UISETP.NE.AND UP0, UPT, UR12, UR15, UPT ;  /* 0x0000000f0c00728c */ /* 0x000fd2000bf05270 */
[----:B--2---:R-:W-:Y:S05]  /*1ba0*/  BRA.U UP0, `(.L_x_28) ;  /* 0xfffffffd005c7547 */ /* 0x004fea000b83ffff */
.L_x_25:
[----:B------:R-:W-:Y:S01]  /*1bb0*/  LEA R8, R16, UR6, 0x3 ;  /* 0x0000000610087c11 */ /* 0x000fe2000f8e18ff */
[----:B------:R-:W-:Y:S01]  /*1bc0*/  @!P1 SYNCS.ARRIVE.TRANS64.A1T0 RZ, [UR6+0x88], RZ ;  /* 0x000088ffffff99a7 */ /* 0x000fe20008100006 */
[----:B------:R-:W-:Y:S01]  /*1bd0*/  SHF.L.U32 R5, R15, 0x1f, RZ ;  /* 0x0000001f0f057819 */ /* 0x000fe200000006ff */
[----:B------:R-:W-:-:S03]  /*1be0*/  NOP ;  /* 0x0000000000007918 */ /* 0x000fc60000000000 */
[----:B-1-3--:R-:W1:Y:S01]  /*1bf0*/  SYNCS.PHASECHK.TRANS64.TRYWAIT P0, [R8+URZ+0x90], R5 ;  /* 0x00009005080075a7 */ /* 0x00ae6200080011ff */
[----:B------:R-:W-:Y:S01]  /*1c00*/  LEA R4, R16, UR6, 0x4 ;  /* 0x0000000610047c11 */ /* 0x000fe2000f8e20ff */
[----:B-1----:R-:W-:Y:S06]  /*1c10*/  @!P0 BRA `(.L_x_29) ;  /* 0x00000080003c8947 */ /* 0x002fec0003800000 */
.L_x_139:
[----:B-1----:R-:W1:Y:S01]  /*1c20*/  LDS.128 R4, [R4+0x100] ;  /* 0x0001000004047984 */ /* 0x002e620000000c00 */
[----:B------:R-:W-:Y:S01]  /*1c30*/  ISETP.GE.AND P0, PT, R2, 0x1, PT ;  /* 0x000000010200780c */ /* 0x000fe20003f06270 */
[----:B------:R-:W-:Y:S01]  /*1c40*/  VIADD R8, R8, 0xa0 ;  /* 0x000000a008087836 */ /* 0x000fe20000000000 */
[----:B------:R-:W-:Y:S01]  /*1c50*/  @!PT LDS RZ, [RZ] ;  /* 0x00000000fffff984 */ /* 0x000fe20000000800 */
[----:B------:R-:W-:Y:S01]  /*1c60*/  @!PT LDS RZ, [RZ] ;  /* 0x00000000fffff984 */ /* 0x000fe20000000800 */
[----:B------:R-:W-:Y:S01]  /*1c70*/  @!PT LDS RZ, [RZ] ;  /* 0x00000000fffff984 */ /* 0x000fe20000000800 */
[----:B------:R-:W-:Y:S01]  /*1c80*/  @!PT LDS RZ, [RZ] ;  /* 0x00000000fffff984 */ /* 0x000fe20000000800 */
[----:B------:R2:W-:Y:S06]  /*1c90*/  MEMBAR.ALL.CTA ;  /* 0x0000000000007992 */ /* 0x0005ec0000008000 */
[----:B--2---:R-:W2:Y:S01]  /*1ca0*/  FENCE.VIEW.ASYNC.S ;  /* 0x00000000000073c6 */ /* 0x004ea20000000000 */
[----:B------:R-:W-:-:S04]  /*1cb0*/  PRMT R8, RZ, 0x654, R8 ;  /* 0x00000654ff087816 */ /* 0x000fc80000000008 */
[----:B--2---:R2:W-:Y:S01]  /*1cc0*/  SYNCS.ARRIVE.TRANS64.RED.A1T0 RZ, [R8+URZ], RZ ;  /* 0x000000ff08ff79a7 */ /* 0x0045e200081004ff */
[----:B-1----:R-:W-:-:S13]  /*1cd0*/  LOP3.LUT P2, RZ, R6, 0x1, RZ, 0xc0, !PT ;  /* 0x0000000106ff7812 */ /* 0x002fda000784c0ff */
[----:B------:R-:W-:Y:S01]  /*1ce0*/  @P2 SHF.R.U32.HI R9, RZ, 0x10, R5 ;  /* 0x00000010ff092819 */ /* 0x000fe20000011605 */
[----:B------:R-:W-:Y:S01]  /*1cf0*/  VOTEU.ANY UP0, P2 ;  /* 0x0000000000ff7886 */ /* 0x000fe20001000100 */
[----:B------:R-:W-:Y:S02]  /*1d00*/  @P2 MOV R13, R4 ;  /* 0x00000004000d2202 */ /* 0x000fe40000000f00 */
[----:B------:R-:W-:Y:S02]  /*1d10*/  @P2 R2UR.BROADCAST UR8, R9 ;  /* 0x00000000090822ca */ /* 0x000fe400008e0000 */
[----:B------:R-:W-:-:S11]  /*1d20*/  @P2 LOP3.LUT R10, R5, 0xffff, RZ, 0xc0, !PT ;  /* 0x0000ffff050a2812 */ /* 0x000fd600078ec0ff */
[----:B------:R-:W-:Y:S01]  /*1d30*/  @UP0 UMOV UR36, UR8 ;  /* 0x0000000800240c82 */ /* 0x000fe20008000000 */
[----:B--2---:R-:W-:Y:S05]  /*1d40*/  @!P0 BRA `(.L_x_30) ;  /* 0x0000000000b88947 */ /* 0x004fea0003800000 */
[----:B------:R-:W4:Y:S01]  /*1d50*/  LDC.64 R6, c[0x0][0xd18] ;  /* 0x00034600ff067b82 */ /* 0x000f220000000a00 */
[----:B------:R-:W-:-:S07]  /*1d60*/  ISETP.NE.AND P3, PT, R2, 0x1, PT ;  /* 0x000000010200780c */ /* 0x000fce0003f65270 */
[----:B------:R-:W1:Y:S08]  /*1d70*/  LDC.64 R8, c[0x0][0xd10] ;  /* 0x00034400ff087b82 */ /* 0x000e700000000a00 */
[----:B------:R-:W2:Y:S08]  /*1d80*/  LDC R18, c[0x0][0xd20] ;  /* 0x00034800ff127b82 */ /* 0x000eb00000000800 */
[----:B------:R-:W3:Y:S01]  /*1d90*/  LDC R20, c[0x0][0xd0c] ;  /* 0x00034300ff147b82 */ /* 0x000ee20000000800 */
[----:B----4-:R-:W-:Y:S01]  /*1da0*/  IMAD.HI.U32 R19, R0, R7, RZ ;  /* 0x0000000700137227 */ /* 0x010fe200078e00ff */
[----:B------:R-:W-:-:S03]  /*1db0*/  ISETP.NE.AND P0, PT, R6, 0x1, PT ;  /* 0x000000010600780c */ /* 0x000fc60003f05270 */
[----:B------:R-:W-:-:S03]  /*1dc0*/  IMAD.HI.U32 R7, R10, R7, RZ ;  /* 0x000000070a077227 */ /* 0x000fc600078e00ff */
[----:B------:R-:W4:Y:S01]  /*1dd0*/  LDC.64 R4, c[0x0][0xd28] ;  /* 0x00034a00ff047b82 */ /* 0x000f220000000a00 */
[----:B-1----:R-:W-:-:S04]  /*1de0*/  IMAD.HI.U32 R22, R11, R8, RZ ;  /* 0x000000080b167227 */ /* 0x002fc800078e00ff */
[----:B------:R-:W-:Y:S01]  /*1df0*/  IMAD.HI.U32 R24, R13, R8, RZ ;  /* 0x000000080d187227 */ /* 0x000fe200078e00ff */
[----:B------:R-:W-:Y:S02]  /*1e00*/  SHF.R.U32.HI R22, RZ, R9, R22 ;  /* 0x00000009ff167219 */ /* 0x000fe40000011616 */
[-C--:B--2---:R-:W-:Y:S02]  /*1e10*/  SHF.R.U32.HI R19, RZ, R18.reuse, R19 ;  /* 0x00000012ff137219 */ /* 0x084fe40000011613 */
[----:B------:R-:W-:Y:S02]  /*1e20*/  SHF.R.U32.HI R7, RZ, R18, R7 ;  /* 0x00000012ff077219 */ /* 0x000fe40000011607 */
[----:B------:R-:W-:Y:S02]  /*1e30*/  SEL R19, R0, R19, !P0 ;  /* 0x0000001300137207 */ /* 0x000fe40004000000 */
[----:B------:R-:W-:Y:S02]  /*1e40*/  SHF.R.U32.HI R24, RZ, R9, R24 ;  /* 0x00000009ff187219 */ /* 0x000fe40000011618 */
[----:B---3--:R-:W-:-:S02]  /*1e50*/  ISETP.NE.AND P1, PT, R20, 0x1, PT ;  /* 0x000000011400780c */ /* 0x008fc40003f25270 */
[----:B------:R-:W-:Y:S02]  /*1e60*/  SEL R7, R10, R7, !P0 ;  /* 0x000000070a077207 */ /* 0x000fe40004000000 */
[----:B------:R-:W-:Y:S02]  /*1e70*/  SEL R21, R11, R22, !P1 ;  /* 0x000000160b157207 */ /* 0x000fe40004800000 */
[----:B------:R-:W-:Y:S01]  /*1e80*/  SEL R9, R13, R24, !P1 ;  /* 0x000000180d097207 */ /* 0x000fe20004800000 */
[----:B----4-:R-:W-:-:S04]  /*1e90*/  IMAD.HI.U32 R22, R19, R4, RZ ;  /* 0x0000000413167227 */ /* 0x010fc800078e00ff */
[----:B------:R-:W-:Y:S01]  /*1ea0*/  IMAD.HI.U32 R8, R21, R4, RZ ;  /* 0x0000000415087227 */ /* 0x000fe200078e00ff */
[----:B------:R-:W-:-:S04]  /*1eb0*/  @P3 SHF.R.U32.HI R19, RZ, R5, R22 ;  /* 0x00000005ff133219 */ /* 0x000fc80000011616 */
[----:B------:R-:W-:Y:S01]  /*1ec0*/  @P3 SHF.R.U32.HI R21, RZ, R5, R8 ;  /* 0x00000005ff153219 */ /* 0x000fe20000011608 */
[----:B------:R-:W-:-:S04]  /*1ed0*/  IMAD R19, R2, R19, RZ ;  /* 0x0000001302137224 */ /* 0x000fc800078e02ff */
[----:B------:R-:W-:Y:S01]  /*1ee0*/  IMAD R8, R2, R21, RZ ;  /* 0x0000001502087224 */ /* 0x000fe200078e02ff */
[C---:B------:R-:W-:Y:S02]  /*1ef0*/  ISETP.GE.AND P0, PT, R7.reuse, R19, PT ;  /* 0x000000130700720c */ /* 0x040fe40003f06270 */
[----:B------:R-:W-:Y:S02]  /*1f00*/  IADD3 R19, PT, PT, -R7, RZ, RZ ;  /* 0x000000ff07137210 */ /* 0x000fe40007ffe1ff */
[----:B------:R-:W-:Y:S01]  /*1f10*/  ISETP.GE.OR P0, PT, R9, R8, P0 ;  /* 0x000000080900720c */ /* 0x000fe20000706670 */
[----:B------:R-:W-:-:S04]  /*1f20*/  IMAD.HI.U32 R8, R7, R4, RZ ;  /* 0x0000000407087227 */ /* 0x000fc800078e00ff */
[----:B------:R-:W-:Y:S01]  /*1f30*/  IMAD R10, R6, R19, R10 ;  /* 0x00000013060a7224 */ /* 0x000fe200078e020a */
[----:B------:R-:W-:-:S04]  /*1f40*/  SHF.R.U32.HI R8, RZ, R5, R8 ;  /* 0x00000005ff087219 */ /* 0x000fc80000011608 */
[----:B------:R-:W-:-:S03]  /*1f50*/  SEL R8, R7, R8, !P3 ;  /* 0x0000000807087207 */ /* 0x000fc60005800000 */
[----:B------:R-:W-:-:S04]  /*1f60*/  @!P0 IMAD.HI.U32 R18, R9, R4, RZ ;  /* 0x0000000409128227 */ /* 0x000fc800078e00ff */
[----:B------:R-:W-:Y:S01]  /*1f70*/  IMAD.MOV R4, RZ, RZ, -R8 ;  /* 0x000000ffff047224 */ /* 0x000fe200078e0a08 */
[----:B------:R-:W-:-:S03]  /*1f80*/  @!P0 SHF.R.U32.HI R18, RZ, R5, R18 ;  /* 0x00000005ff128219 */ /* 0x000fc60000011612 */
[----:B------:R-:W-:Y:S01]  /*1f90*/  IMAD R4, R2, R4, R7 ;  /* 0x0000000402047224 */ /* 0x000fe200078e0207 */
        /* <DEDUP_REMOVED lines=9> */
.L_x_30:
[----:B------:R-:W1:Y:S02]  /*2030*/  LDCU UR8, c[0x0][0xd30] ;  /* 0x0001a600ff0877ac */ /* 0x000e640008000800 */
[----:B-1----:R-:W-:-:S09]  /*2040*/  UISETP.NE.AND UP0, UPT, UR8, 0x1, UPT ;  /* 0x000000010800788c */ /* 0x002fd2000bf05270 */
        /* <DEDUP_REMOVED lines=16> */
[----:B------:R-:W-:-:S07]  /*2150*/  IMAD R10, R5, R4, R10 ;  /* 0x00000004050a7224 */ /* 0x000fce00078e020a */
.L_x_31:
[----:B------:R-:W-:Y:S01]  /*2160*/  VIADD R16, R16, 0x1 ;  /* 0x0000000110107836 */ /* 0x000fe20000000000 */
[----:B------:R-:W-:Y:S01]  /*2170*/  PLOP3.LUT P1, PT, PT, PT, PT, 0x80, 0x8 ;  /* 0x000000000008781c */ /* 0x000fe20003f2f070 */
[----:B------:R-:W-:Y:S02]  /*2180*/  IMAD.IADD R21, R13, 0x1, R88 ;  /* 0x000000010d157824 */ /* 0x000fe400078e0258 */
[----:B------:R-:W-:Y:S01]  /*2190*/  IMAD.IADD R20, R10, 0x1, R81 ;  /* 0x000000010a147824 */ /* 0x000fe200078e0251 */
[----:B------:R-:W-:-:S04]  /*21a0*/  ISETP.NE.AND P0, PT, R16, 0x2, PT ;  /* 0x000000021000780c */ /* 0x000fc80003f05270 */
[----:B------:R-:W-:Y:S02]  /*21b0*/  SEL R4, RZ, 0x1, P0 ;  /* 0x00000001ff047807 */ /* 0x000fe40000000000 */
[----:B------:R-:W-:Y:S02]  /*21c0*/  SEL R16, R16, RZ, P0 ;  /* 0x000000ff10107207 */ /* 0x000fe40000000000 */
[----:B------:R-:W-:Y:S01]  /*21d0*/  LOP3.LUT R15, R15, R4, RZ, 0x3c, !PT ;  /* 0x000000040f0f7212 */ /* 0x000fe200078e3cff */
[----:B------:R-:W-:Y:S06]  /*21e0*/  @P2 BRA `(.L_x_32) ;  /* 0xfffffff400282947 */ /* 0x000fec000383ffff */
[----:B------:R-:W-:Y:S01]  /*21f0*/  UIADD3 UR6, UPT, UPT, UR6, 0x20, URZ ;  /* 0x0000002006067890 */ /* 0x000fe2000fffe0ff */
[----:B------:R-:W-:-:S03]  /*2200*/  SHF.L.U32 R3, R17, 0x1f, RZ ;  /* 0x0000001f11037819 */ /* 0x000fc600000006ff */
[----:B------:R-:W-:-:S09]  /*2210*/  ULEA UR4, UR14, UR6, 0x3 ;  /* 0x000000060e047291 */ /* 0x000fd2000f8e18ff */
[----:B------:R-:W1:Y:S02]  /*2220*/  SYNCS.PHASECHK.TRANS64.TRYWAIT P0, [UR4], R3 ;  /* 0x00000003ff0075a7 */ /* 0x000e640008001104 */
[----:B-1----:R-:W-:Y:S05]  /*2230*/  @!P0 BRA `(.L_x_33) ;  /* 0x0000007800c88947 */ /* 0x002fea0003800000 */
.L_x_141:
[----:B------:R-:W-:-:S04]  /*2240*/  UIADD3 UR5, UPT, UPT, UR14, 0x1, URZ ;  /* 0x000000010e057890 */ /* 0x000fc8000fffe0ff */
[----:B------:R-:W-:-:S04]  /*2250*/  UISETP.NE.AND UP0, UPT, UR5, 0x4, UPT ;  /* 0x000000040500788c */ /* 0x000fc8000bf05270 */
[----:B------:R-:W-:Y:S02]  /*2260*/  USEL UR7, URZ, 0x1, UP0 ;  /* 0x00000001ff077887 */ /* 0x000fe40008000000 */
[----:B------:R-:W-:-:S04]  /*2270*/  USEL UR5, UR5, URZ, UP0 ;  /* 0x000000ff05057287 */ /* 0x000fc80008000000 */
[----:B------:R-:W-:Y:S01]  /*2280*/  ULEA UR4, UR5, UR6, 0x3 ;  /* 0x0000000605047291 */ /* 0x000fe2000f8e18ff */
[----:B------:R-:W-:-:S04]  /*2290*/  LOP3.LUT R2, R17, UR7, RZ, 0x3c, !PT ;  /* 0x0000000711027c12 */ /* 0x000fc8000f8e3cff */
[----:B-1----:R-:W-:-:S04]  /*22a0*/  SHF.L.U32 R3, R2, 0x1f, RZ ;  /* 0x0000001f02037819 */ /* 0x002fc800000006ff */
[----:B------:R-:W1:Y:S02]  /*22b0*/  SYNCS.PHASECHK.TRANS64.TRYWAIT P0, [UR4], R3 ;  /* 0x00000003ff0075a7 */ /* 0x000e640008001104 */
[----:B-1----:R-:W-:Y:S05]  /*22c0*/  @!P0 BRA `(.L_x_34) ;  /* 0x0000007800bc8947 */ /* 0x002fea0003800000 */
.L_x_143:
        /* <DEDUP_REMOVED lines=9> */
.L_x_145:
[----:B------:R-:W-:-:S04]  /*2360*/  UIADD3 UR5, UPT, UPT, UR5, 0x1, URZ ;  /* 0x0000000105057890 */ /* 0x000fc8000fffe0ff */
[----:B------:R-:W-:-:S04]  /*2370*/  UISETP.NE.AND UP0, UPT, UR5, 0x4, UPT ;  /* 0x000000040500788c */ /* 0x000fc8000bf05270 */
[----:B------:R-:W-:Y:S02]  /*2380*/  USEL UR4, URZ, 0x1, UP0 ;  /* 0x00000001ff047887 */ /* 0x000fe40008000000 */
[----:B------:R-:W-:-:S04]  /*2390*/  USEL UR5, UR5, URZ, UP0 ;  /* 0x000000ff05057287 */ /* 0x000fc80008000000 */
[----:B------:R-:W-:Y:S01]  /*23a0*/  ULEA UR5, UR5, UR6, 0x3 ;  /* 0x0000000605057291 */ /* 0x000fe2000f8e18ff */
[----:B-1----:R-:W-:-:S04]  /*23b0*/  LOP3.LUT R3, R2, UR4, RZ, 0x3c, !PT ;  /* 0x0000000402037c12 */ /* 0x002fc8000f8e3cff */
[----:B------:R-:W-:Y:S01]  /*23c0*/  SHF.L.U32 R3, R3, 0x1f, RZ ;  /* 0x0000001f03037819 */ /* 0x000fe200000006ff */
[----:B----4-:R-:W-:-:S07]  /*23d0*/  IMAD.U32 R0, RZ, RZ, UR5 ;  /* 0x00000005ff007e24 */ /* 0x010fce000f8e00ff */
.L_x_36:
[----:B-1----:R1:W2:Y:S02]  /*23e0*/  SYNCS.PHASECHK.TRANS64.TRYWAIT P0, [R0+URZ], R3 ;  /* 0x00000003000075a7 */ /* 0x0022a400080011ff */
[----:B--2---:R-:W-:Y:S05]  /*23f0*/  @!P0 NANOSLEEP.SYNCS 0x989680 ;  /* 0x009896800000895d */ /* 0x004fea0003900000 */
[----:B------:R-:W2:Y:S02]  /*2400*/  @!P0 SYNCS.PHASECHK.TRANS64 P0, [R0+URZ], R3 ;  /* 0x00000003000085a7 */ /* 0x000ea400080010ff */
[----:B--2---:R-:W-:Y:S05]  /*2410*/  @P0 EXIT ;  /* 0x000000000000094d */ /* 0x004fea0003800000 */
[----:B------:R-:W-:Y:S05]  /*2420*/  BRA `(.L_x_36) ;  /* 0xfffffffc00ec7947 */ /* 0x000fea000383ffff */
.L_x_22:
[----:B------:R-:W-:-:S04]  /*2430*/  UISETP.NE.AND UP1, UPT, UR37, URZ, UPT ;  /* 0x000000ff2500728c */ /* 0x000fc8000bf25270 */
[----:B------:R-:W-:-:S09]  /*2440*/  UISETP.NE.OR UP1, UPT, UR10, 0x1, UP1 ;  /* 0x000000010a00788c */ /* 0x000fd20008f25670 */
[----:B------:R-:W-:Y:S05]  /*2450*/  BRA.U UP1, `(.L_x_37) ;  /* 0x00000005014c7547 */ /* 0x000fea000b800000 */
[----:B------:R-:W-:Y:S01]  /*2460*/  HFMA2 R10, -RZ, RZ, 0, 0 ;  /* 0x00000000ff0a7431 */ /* 0x000fe200000001ff */
[----:B------:R-:W-:Y:S01]  /*2470*/  ISETP.GE.U32.AND P2, PT, R11, 0x2, PT ;  /* 0x000000020b00780c */ /* 0x000fe20003f46070 */
[----:B------:R-:W-:Y:S01]  /*2480*/  IMAD.MOV.U32 R12, RZ, RZ, 0x1 ;  /* 0x00000001ff0c7424 */ /* 0x000fe200078e00ff */
[----:B------:R-:W-:Y:S01]  /*2490*/  CS2R R8, SRZ ;  /* 0x0000000000087805 */ /* 0x000fe2000001ff00 */
[----:B------:R-:W-:Y:S01]  /*24a0*/  IMAD.MOV.U32 R3, RZ, RZ, RZ ;  /* 0x000000ffff037224 */ /* 0x000fe200078e00ff */
[----:B------:R-:W-:Y:S01]  /*24b0*/  UMOV UR4, 0x400 ;  /* 0x0000040000047882 */ /* 0x000fe20000000000 */
[----:B------:R-:W-:Y:S01]  /*24c0*/  UMOV UR6, URZ ;  /* 0x000000ff00067c82 */ /* 0x000fe20008000000 */
[----:B------:R-:W-:-:S12]  /*24d0*/  ULEA UR37, UR37, UR4, 0x18 ;  /* 0x0000000425257291 */ /* 0x000fd8000f8ec0ff */
.L_x_41:
[----:B------:R-:W-:Y:S02]  /*24e0*/  LEA R0, R3, UR37, 0x3 ;  /* 0x0000002503007c11 */ /* 0x000fe4000f8e18ff */
[----:B------:R-:W-:-:S03]  /*24f0*/  SHF.L.U32 R5, R8, 0x1f, RZ ;  /* 0x0000001f08057819 */ /* 0x000fc600000006ff */
[----:B------:R-:W-:Y:S01]  /*2500*/  VIADD R4, R0, 0xe0 ;  /* 0x000000e000047836 */ /* 0x000fe20000000000 */
[----:B------:R-:W1:Y:S02]  /*2510*/  SYNCS.PHASECHK.TRANS64.TRYWAIT P0, [R0+URZ+0xd0], R5 ;  /* 0x0000d005000075a7 */ /* 0x000e6400080011ff */
[----:B-1----:R-:W-:Y:S05]  /*2520*/  @!P0 BRA `(.L_x_38) ;  /* 0x0000007800548947 */ /* 0x002fea0003800000 */
.L_x_146:
[----:B------:R-:W-:Y:S01]  /*2530*/  ULEA UR5, UR6, UR37, 0x3 ;  /* 0x0000002506057291 */ /* 0x000fe2000f8e18ff */
[----:B------:R-:W-:Y:S01]  /*2540*/  PRMT R4, RZ, 0x654, R4 ;  /* 0x00000654ff047816 */ /* 0x000fe20000000004 */
[----:B-1----:R-:W-:Y:S01]  /*2550*/  @!P2 IMAD.MOV.U32 R5, RZ, RZ, 0x10 ;  /* 0x00000010ff05a424 */ /* 0x002fe200078e00ff */
[----:B------:R-:W-:Y:S01]  /*2560*/  SHF.L.U32 R7, R12, 0x1f, RZ ;  /* 0x0000001f0c077819 */ /* 0x000fe200000006ff */
[----:B------:R-:W-:Y:S01]  /*2570*/  UIADD3 UR4, UPT, UPT, UR5, 0x90, URZ ;  /* 0x0000009005047890 */ /* 0x000fe2000fffe0ff */
[----:B------:R1:W-:Y:S05]  /*2580*/  SYNCS.ARRIVE.TRANS64.RED.A1T0 RZ, [R4+URZ], RZ ;  /* 0x000000ff04ff79a7 */ /* 0x0003ea00081004ff */
[----:B------:R-:W-:Y:S01]  /*2590*/  IMAD.U32 R0, RZ, RZ, UR4 ;  /* 0x00000004ff007e24 */ /* 0x000fe2000f8e00ff */
[----:B------:R-:W2:Y:S04]  /*25a0*/  SYNCS.PHASECHK.TRANS64.TRYWAIT P0, [UR5+0xa0], R7 ;  /* 0x0000a007ff0075a7 */ /* 0x000ea80008001105 */
[----:B------:R-:W-:Y:S01]  /*25b0*/  PRMT R13, R11, 0x654, R0 ;  /* 0x000006540b0d7816 */ /* 0x000fe20000000000 */
[----:B-12---:R-:W-:Y:S06]  /*25c0*/  @!P0 BRA `(.L_x_39) ;  /* 0x0000007800408947 */ /* 0x006fec0003800000 */
.L_x_148:
[----:B------:R-:W-:Y:S01]  /*25d0*/  ULEA UR4, UR6, UR37, 0x4 ;  /* 0x0000002506047291 */ /* 0x000fe2000f8e20ff */
[----:B------:R-:W-:Y:S01]  /*25e0*/  SEL R2, R13, R2, !P2 ;  /* 0x000000020d027207 */ /* 0x000fe20005000000 */
[----:B------:R-:W-:Y:S01]  /*25f0*/  UIADD3 UR5, UPT, UPT, UR5, 0x90, URZ ;  /* 0x0000009005057890 */ /* 0x000fe2000fffe0ff */
[----:B-1----:R-:W-:Y:S01]  /*2600*/  LEA R0, R10, UR37, 0x3 ;  /* 0x000000250a007c11 */ /* 0x002fe2000f8e18ff */
[----:B------:R-:W-:Y:S01]  /*2610*/  UIADD3 UR4, UPT, UPT, UR4, 0x100, URZ ;  /* 0x0000010004047890 */ /* 0x000fe2000fffe0ff */
[----:B------:R1:W-:Y:S01]  /*2620*/  @!P2 SYNCS.ARRIVE.TRANS64.RED RZ, [R2+URZ], R5 ;  /* 0x0000000502ffa9a7 */ /* 0x0003e200080004ff */
[----:B------:R-:W-:Y:S01]  /*2630*/  UIADD3 UR6, UPT, UPT, UR6, 0x1, URZ ;  /* 0x0000000106067890 */ /* 0x000fe2000fffe0ff */
[----:B------:R-:W-:-:S03]  /*2640*/  VIADD R3, R3, 0x1 ;  /* 0x0000000103037836 */ /* 0x000fc60000000000 */
[----:B------:R-:W-:Y:S02]  /*2650*/  UISETP.NE.AND UP0, UPT, UR6, 0x2, UPT ;  /* 0x000000020600788c */ /* 0x000fe4000bf05270 */
[----:B------:R-:W-:Y:S01]  /*2660*/  ISETP.NE.AND P0, PT, R3, 0x2, PT ;  /* 0x000000020300780c */ /* 0x000fe20003f05270 */
[----:B------:R-:W-:Y:S06]  /*2670*/  UGETNEXTWORKID.BROADCAST [UR4], [UR5] ;  /* 0x00000000040073ca */ /* 0x000fec0008000100 */
[----:B------:R-:W-:Y:S02]  /*2680*/  USEL UR4, URZ, 0x1, UP0 ;  /* 0x00000001ff047887 */ /* 0x000fe40008000000 */
[----:B------:R-:W-:-:S04]  /*2690*/  USEL UR6, UR6, URZ, UP0 ;  /* 0x000000ff06067287 */ /* 0x000fc80008000000 */
[----:B------:R-:W-:Y:S02]  /*26a0*/  LOP3.LUT R12, R12, UR4, RZ, 0x3c, !PT ;  /* 0x000000040c0c7c12 */ /* 0x000fe4000f8e3cff */
[----:B-1----:R-:W-:-:S04]  /*26b0*/  SHF.L.U32 R5, R9, 0x1f, RZ ;  /* 0x0000001f09057819 */ /* 0x002fc800000006ff */
[----:B------:R-:W1:Y:S02]  /*26c0*/  SYNCS.PHASECHK.TRANS64.TRYWAIT P1, [R0+URZ+0x90], R5 ;  /* 0x00009005000075a7 */ /* 0x000e6400080211ff */
[----:B-1----:R-:W-:Y:S05]  /*26d0*/  @!P1 BRA `(.L_x_40) ;  /* 0x0000007800149947 */ /* 0x002fea0003800000 */
.L_x_149:
[----:B------:R-:W-:Y:S01]  /*26e0*/  LEA R4, R10, UR37, 0x4 ;  /* 0x000000250a047c11 */ /* 0x000fe2000f8e20ff */
[----:B-1----:R-:W-:Y:S01]  /*26f0*/  VIADD R0, R0, 0xa0 ;  /* 0x000000a000007836 */ /* 0x002fe20000000000 */
[----:B------:R-:W-:Y:S01]  /*2700*/  SEL R3, R3, RZ, P0 ;  /* 0x000000ff03037207 */ /* 0x000fe20000000000 */
[----:B------:R-:W-:-:S03]  /*2710*/  VIADD R10, R10, 0x1 ;  /* 0x000000010a0a7836 */ /* 0x000fc60000000000 */
[----:B------:R-:W1:Y:S01]  /*2720*/  LDS.128 R4, [R4+0x100] ;  /* 0x0001000004047984 */ /* 0x000e620000000c00 */
[----:B------:R-:W-:Y:S02]  /*2730*/  PRMT R0, RZ, 0x654, R0 ;  /* 0x00000654ff007816 */ /* 0x000fe40000000000 */
[C---:B------:R-:W-:Y:S01]  /*2740*/  ISETP.NE.AND P1, PT, R10.reuse, 0x2, PT ;  /* 0x000000020a00780c */ /* 0x040fe20003f25270 */
[----:B------:R-:W-:Y:S01]  /*2750*/  @!PT LDS RZ, [RZ] ;  /* 0x00000000fffff984 */ /* 0x000fe20000000800 */
[----:B------:R-:W-:Y:S01]  /*2760*/  @!PT LDS RZ, [RZ] ;  /* 0x00000000fffff984 */ /* 0x000fe20000000800 */
[----:B------:R-:W-:Y:S01]  /*2770*/  @!PT LDS RZ, [RZ] ;  /* 0x00000000fffff984 */ /* 0x000fe20000000800 */
[----:B------:R-:W-:Y:S01]  /*2780*/  @!PT LDS RZ, [RZ] ;  /* 0x00000000fffff984 */ /* 0x000fe20000000800 */
[----:B------:R2:W-:Y:S06]  /*2790*/  MEMBAR.ALL.CTA ;  /* 0x0000000000007992 */ /* 0x0005ec0000008000 */
[----:B--2---:R-:W2:Y:S01]  /*27a0*/  FENCE.VIEW.ASYNC.S ;  /* 0x00000000000073c6 */ /* 0x004ea20000000000 */
[----:B------:R-:W-:Y:S01]  /*27b0*/  SEL R10, R10, RZ, P1 ;  /* 0x000000ff0a0a7207 */ /* 0x000fe20000800000 */
[----:B--2---:R2:W-:Y:S01]  /*27c0*/  SYNCS.ARRIVE.TRANS64.RED.A1T0 RZ, [R0+URZ], RZ ;  /* 0x000000ff00ff79a7 */ /* 0x0045e200081004ff */
[----:B-1----:R-:W-:-:S02]  /*27d0*/  LOP3.LUT P3, RZ, R6, 0x1, RZ, 0xc0, !PT ;  /* 0x0000000106ff7812 */ /* 0x002fc4000786c0ff */
[----:B------:R-:W-:-:S04]  /*27e0*/  SEL R5, RZ, 0x1, P0 ;  /* 0x00000001ff057807 */ /* 0x000fc80000000000 */
[----:B------:R-:W-:Y:S02]  /*27f0*/  LOP3.LUT R8, R8, R5, RZ, 0x3c, !PT ;  /* 0x0000000508087212 */ /* 0x000fe400078e3cff */
[----:B--2---:R-:W-:-:S04]  /*2800*/  SEL R0, RZ, 0x1, P1 ;  /* 0x00000001ff007807 */ /* 0x004fc80000800000 */
[----:B------:R-:W-:Y:S01]  /*2810*/  LOP3.LUT R9, R9, R0, RZ, 0x3c, !PT ;  /* 0x0000000009097212 */ /* 0x000fe200078e3cff */
[----:B------:R-:W-:Y:S06]  /*2820*/  @P3 BRA `(.L_x_41) ;  /* 0xfffffffc002c3947 */ /* 0x000fec000383ffff */
[----:B------:R-:W-:Y:S01]  /*2830*/  ULEA UR5, UR6, UR37, 0x3 ;  /* 0x0000002506057291 */ /* 0x000fe2000f8e18ff */
[----:B------:R-:W-:-:S08]  /*2840*/  SHF.L.U32 R3, R12, 0x1f, RZ ;  /* 0x0000001f0c037819 */ /* 0x000fd000000006ff */
[----:B------:R-:W1:Y:S02]  /*2850*/  SYNCS.PHASECHK.TRANS64 P0, [UR5+0xa0], R3 ;  /* 0x0000a003ff0075a7 */ /* 0x000e640008001005 */
[----:B-1----:R-:W-:Y:S05]  /*2860*/  @P0 BRA `(.L_x_42) ;  /* 0x0000000000080947 */ /* 0x002fea0003800000 */
[----:B------:R-:W1:Y:S02]  /*2870*/  SYNCS.PHASECHK.TRANS64.TRYWAIT P0, [UR5+0xa0], R3 ;  /* 0x0000a003ff0075a7 */ /* 0x000e640008001105 */
[----:B-1----:R-:W-:Y:S05]  /*2880*/  @!P0 BRA `(.L_x_43) ;  /* 0x0000007400bc8947 */ /* 0x002fea0003800000 */
.L_x_42:
[----:B------:R-:W-:-:S04]  /*2890*/  UIADD3 UR4, UPT, UPT, UR6, 0x1, URZ ;  /* 0x0000000106047890 */ /* 0x000fc8000fffe0ff */
[----:B------:R-:W-:-:S04]  /*28a0*/  UISETP.NE.AND UP0, UPT, UR4, 0x2, UPT ;  /* 0x000000020400788c */ /* 0x000fc8000bf05270 */
[----:B------:R-:W-:Y:S02]  /*28b0*/  USEL UR7, URZ, 0x1, UP0 ;  /* 0x00000001ff077887 */ /* 0x000fe40008000000 */
[----:B------:R-:W-:-:S04]  /*28c0*/  USEL UR4, UR4, URZ, UP0 ;  /* 0x000000ff04047287 */ /* 0x000fc80008000000 */
[----:B------:R-:W-:Y:S01]  /*28d0*/  ULEA UR4, UR4, UR37, 0x3 ;  /* 0x0000002504047291 */ /* 0x000fe2000f8e18ff */
[----:B-1----:R-:W-:-:S04]  /*28e0*/  LOP3.LUT R3, R12, UR7, RZ, 0x3c, !PT ;  /* 0x000000070c037c12 */ /* 0x002fc8000f8e3cff */
[----:B------:R-:W-:-:S04]  /*28f0*/  SHF.L.U32 R0, R3, 0x1f, RZ ;  /* 0x0000001f03007819 */ /* 0x000fc800000006ff */
[----:B------:R-:W1:Y:S02]  /*2900*/  SYNCS.PHASECHK.TRANS64 P0, [UR4+0xa0], R0 ;  /* 0x0000a000ff0075a7 */ /* 0x000e640008001004 */
[----:B-1----:R-:W-:Y:S05]  /*2910*/  @P0 EXIT ;  /* 0x000000000000094d */ /* 0x002fea0003800000 */
[----:B------:R-:W-:Y:S02]  /*2920*/  SHF.L.U32 R3, R3, 0x1f, RZ ;  /* 0x0000001f03037819 */ /* 0x000fe400000006ff */
[----:B------:R-:W-:-:S07]  /*2930*/  MOV R0, UR4 ;  /* 0x0000000400007c02 */ /* 0x000fce0008000f00 */
.L_x_44:
[----:B-1----:R1:W2:Y:S02]  /*2940*/  SYNCS.PHASECHK.TRANS64.TRYWAIT P0, [R0+URZ+0xa0], R3 ;  /* 0x0000a003000075a7 */ /* 0x0022a400080011ff */
[----:B--2---:R-:W-:Y:S05]  /*2950*/  @!P0 NANOSLEEP.SYNCS 0x989680 ;  /* 0x009896800000895d */ /* 0x004fea0003900000 */
[----:B------:R-:W2:Y:S02]  /*2960*/  @!P0 SYNCS.PHASECHK.TRANS64 P0, [R0+URZ+0xa0], R3 ;  /* 0x0000a003000085a7 */ /* 0x000ea400080010ff */
[----:B--2---:R-:W-:Y:S05]  /*2970*/  @P0 EXIT ;  /* 0x000000000000094d */ /* 0x004fea0003800000 */
[----:B------:R-:W-:Y:S05]  /*2980*/  BRA `(.L_x_44) ;  /* 0xfffffffc00ec7947 */ /* 0x000fea000383ffff */
.L_x_37:
[----:B------:R-:W-:Y:S05]  /*2990*/  BRA.U UP4, `(.L_x_45) ;  /* 0x0000001104cc7547 */ /* 0x000fea000b800000 */
[----:B------:R-:W-:Y:S01]  /*29a0*/  UMOV UR6, 0x40 ;  /* 0x0000004000067882 */ /* 0x000fe20000000000 */
[----:B------:R-:W-:Y:S01]  /*29b0*/  NOP ;  /* 0x0000000000007918 */ /* 0x000fe20000000000 */
[----:B------:R-:W-:Y:S01]  /*29c0*/  ULEA UR6, UR37, UR6, 0x18 ;  /* 0x0000000625067291 */ /* 0x000fe2000f8ec0ff */
[----:B------:R-:W-:Y:S02]  /*29d0*/  UMOV UR7, 0x400 ;  /* 0x0000040000077882 */ /* 0x000fe40000000000 */
[----:B------:R-:W-:-:S06]  /*29e0*/  ULEA UR37, UR37, UR7, 0x18 ;  /* 0x0000000725257291 */ /* 0x000fcc000f8ec0ff */
[----:B------:R-:W1:Y:S02]  /*29f0*/  LDS.U8 R2, [UR6+0x1c] ;  /* 0x00001c06ff027984 */ /* 0x000e640008000000 */
[----:B-1----:R-:W-:-:S13]  /*2a00*/  ISETP.NE.AND P0, PT, R2, RZ, PT ;  /* 0x000000ff0200720c */ /* 0x002fda0003f05270 */
[----:B------:R-:W-:Y:S05]  /*2a10*/  @P0 BRA `(.L_x_46) ;  /* 0x0000000400080947 */ /* 0x000fea0003800000 */
[----:B------:R-:W-:Y:S02]  /*2a20*/  UISETP.NE.U32.AND UP0, UPT, UR4, 0x1, UPT ;  /* 0x000000010400788c */ /* 0x000fe4000bf05070 */
[----:B------:R-:W-:-:S07]  /*2a30*/  UIADD3 UR8, UPT, UPT, UR6, 0x8, URZ ;  /* 0x0000000806087890 */ /* 0x000fce000fffe0ff */
[----:B------:R-:W-:Y:S05]  /*2a40*/  BRA.U !UP0, `(.L_x_47) ;  /* 0x00000001089c7547 */ /* 0x000fea000b800000 */
[----:B------:R-:W-:Y:S01]  /*2a50*/  ELECT P0, URZ, PT ;  /* 0x0000000000ff782f */ /* 0x000fe20003800000 */
[----:B------:R-:W-:-:S12]  /*2a60*/  BSSY B0, `(.L_x_47) ;  /* 0x0000025000007945 */ /* 0x000fd80003800000 */
[----:B------:R-:W-:Y:S05]  /*2a70*/  @!P0 BRA `(.L_x_48) ;  /* 0x00000000008c8947 */ /* 0x000fea0003800000 */
[----:B------:R-:W-:-:S05]  /*2a80*/  UMOV UR7, 0x10 ;  /* 0x0000001000077882 */ /* 0x000fca0000000000 */
[----:B------:R-:W-:Y:S04]  /*2a90*/  DEPBAR.LE SB1, 0x36 ;  /* 0x00009d800000791a */ /* 0x000fe80000000000 */
[----:B------:R-:W1:Y:S02]  /*2aa0*/  UTCATOMSWS.2CTA.FIND_AND_SET.ALIGN UP1, UR7, UR7 ;  /* 0x00000007000775e3 */ /* 0x000e640008220800 */
[----:B-1----:R-:W-:Y:S01]  /*2ab0*/  MOV R9, UR7 ;  /* 0x0000000700097c02 */ /* 0x002fe20008000f00 */
[----:B------:R-:W-:Y:S06]  /*2ac0*/  BRA.U UP1, `(.L_x_49) ;  /* 0x0000000101187547 */ /* 0x000fec000b800000 */
.L_x_50:
[----:B------:R-:W-:Y:S05]  /*2ad0*/  NANOSLEEP 0x64 ;  /* 0x000000640000795d */ /* 0x000fea0003800000 */
[----:B------:R-:W-:-:S05]  /*2ae0*/  UMOV UR7, 0x10 ;  /* 0x0000001000077882 */ /* 0x000fca0000000000 */
[----:B------:R-:W-:Y:S04]  /*2af0*/  DEPBAR.LE SB1, 0x36 ;  /* 0x00009d800000791a */ /* 0x000fe80000000000 */
[----:B------:R-:W1:Y:S02]  /*2b00*/  UTCATOMSWS.2CTA.FIND_AND_SET.ALIGN UP1, UR7, UR7 ;  /* 0x00000007000775e3 */ /* 0x000e640008220800 */
[----:B-1----:R-:W-:Y:S01]  /*2b10*/  MOV R9, UR7 ;  /* 0x0000000700097c02 */ /* 0x002fe20008000f00 */
[----:B------:R-:W-:Y:S05]  /*2b20*/  BRA.U !UP1, `(.L_x_50) ;  /* 0xfffffffd09e87547 */ /* 0x000fea000b83ffff */
.L_x_49:
[----:B------:R-:W1:Y:S01]  /*2b30*/  LDS R5, [UR6+0x10] ;  /* 0x00001006ff057984 */ /* 0x000e620008000800 */
[----:B------:R-:W-:Y:S01]  /*2b40*/  IMAD.U32 R3, RZ, RZ, UR37 ;  /* 0x00000025ff037e24 */ /* 0x000fe2000f8e00ff */
[----:B------:R-:W-:-:S03]  /*2b50*/  MOV R2, UR5 ;  /* 0x0000000500027c02 */ /* 0x000fc60008000f00 */
[----:B------:R-:W-:Y:S01]  /*2b60*/  VIADD R3, R3, 0x120 ;  /* 0x0000012003037836 */ /* 0x000fe20000000000 */
[----:B-1----:R-:W-:-:S04]  /*2b70*/  SHF.L.U32 R5, R5, 0x1f, RZ ;  /* 0x0000001f05057819 */ /* 0x002fc800000006ff */
[----:B------:R-:W1:Y:S02]  /*2b80*/  SYNCS.PHASECHK.TRANS64.TRYWAIT P0, [UR6+0x8], R5 ;  /* 0x00000805ff0075a7 */ /* 0x000e640008001106 */
[----:B-1----:R-:W-:Y:S05]  /*2b90*/  @P0 BRA `(.L_x_51) ;  /* 0x0000000000080947 */ /* 0x002fea0003800000 */
[----:B------:R-:W1:Y:S02]  /*2ba0*/  SYNCS.PHASECHK.TRANS64.TRYWAIT P0, [UR6+0x8], R5 ;  /* 0x00000805ff0075a7 */ /* 0x000e640008001106 */
[----:B-1----:R-:W-:Y:S05]  /*2bb0*/  @!P0 BRA `(.L_x_52) ;  /* 0x0000007400088947 */ /* 0x002fea0003800000 */
.L_x_51:
[----:B-1----:R-:W-:Y:S01]  /*2bc0*/  HFMA2 R4, -RZ, RZ, 0, 5.9604644775390625e-08 ;  /* 0x00000001ff047431 */ /* 0x002fe200000001ff */
[----:B------:R-:W-:Y:S01]  /*2bd0*/  UPRMT UR7, UR5, 0x654, UR8 ;  /* 0x0000065405077896 */ /* 0x000fe20008000008 */
[----:B------:R-:W-:Y:S01]  /*2be0*/  IMAD.MOV.U32 R6, RZ, RZ, 0xffff ;  /* 0x0000ffffff067424 */ /* 0x000fe200078e00ff */
[----:B------:R-:W-:Y:S01]  /*2bf0*/  PRMT R2, R2, 0x654, R3 ;  /* 0x0000065402027816 */ /* 0x000fe20000000003 */
[----:B------:R-:W-:Y:S02]  /*2c00*/  IMAD.MOV.U32 R5, RZ, RZ, 0x4 ;  /* 0x00000004ff057424 */ /* 0x000fe400078e00ff */
[----:B------:R-:W-:Y:S01]  /*2c10*/  IMAD.SHL.U32 R8, R9, 0x20, RZ ;  /* 0x0000002009087824 */ /* 0x000fe200078e00ff */
[----:B------:R-:W-:Y:S02]  /*2c20*/  MOV R3, UR7 ;  /* 0x0000000700037c02 */ /* 0x000fe40008000f00 */
[-C--:B------:R-:W-:Y:S01]  /*2c30*/  SHF.L.U32 R7, R6, R9.reuse, RZ ;  /* 0x0000000906077219 */ /* 0x080fe200000006ff */
[----:B------:R1:W-:Y:S01]  /*2c40*/  SYNCS.ARRIVE.TRANS64.RED RZ, [UR7], R5 ;  /* 0x00000005ffff79a7 */ /* 0x0003e20008000407 */
[----:B------:R-:W-:Y:S01]  /*2c50*/  SHF.L.U32 R6, R4, R9, RZ ;  /* 0x0000000904067219 */ /* 0x000fe200000006ff */
[----:B------:R1:W-:Y:S04]  /*2c60*/  STS [UR37+0x120], R8 ;  /* 0x00012008ff007988 */ /* 0x0003e80008000825 */
[----:B------:R1:W-:Y:S04]  /*2c70*/  STAS [R2.64], R9 ;  /* 0x0000000902007dbd */ /* 0x0003e8000c0008ff */
[----:B------:R1:W-:Y:S04]  /*2c80*/  ATOMS.OR RZ, [UR6+0x14], R7 ;  /* 0x00001407ffff798c */ /* 0x0003e8000b000006 */
[----:B------:R1:W-:Y:S04]  /*2c90*/  ATOMS.OR RZ, [UR6+0x18], R6 ;  /* 0x00001806ffff798c */ /* 0x0003e8000b000006 */
[----:B------:R1:W-:Y:S02]  /*2ca0*/  ATOMS.XOR RZ, [UR6+0x10], R4 ;  /* 0x00001004ffff798c */ /* 0x0003e4000b800006 */
.L_x_48:
[----:B------:R-:W-:Y:S05]  /*2cb0*/  BSYNC B0 ;  /* 0x0000000000007941 */ /* 0x000fea0003800000 */
.L_x_47:
[----:B------:R-:W-:Y:S05]  /*2cc0*/  BRA.U UP0, `(.L_x_53) ;  /* 0x00000001006c7547 */ /* 0x000fea000b800000 */
[----:B------:R-:W-:-:S03]  /*2cd0*/  UMOV UR7, 0xffffffff ;  /* 0xffffffff00077882 */ /* 0x000fc60000000000 */
[----:B------:R-:W-:Y:S05]  /*2ce0*/  BRA.DIV UR7, `(.L_x_54) ;  /* 0x0000007207d47947 */ /* 0x000fea000b800000 */
[----:B------:R-:W-:-:S13]  /*2cf0*/  ELECT P6, URZ, PT ;  /* 0x0000000000ff782f */ /* 0x000fda00038c0000 */
.L_x_153:
[----:B------:R-:W-:Y:S05]  /*2d00*/  @!P6 BRA `(.L_x_53) ;  /* 0x00000000005ce947 */ /* 0x000fea0003800000 */
[----:B-1----:R-:W1:Y:S02]  /*2d10*/  LDS R3, [UR6+0x10] ;  /* 0x00001006ff037984 */ /* 0x002e640008000800 */
[----:B-1----:R-:W-:-:S04]  /*2d20*/  SHF.L.U32 R3, R3, 0x1f, RZ ;  /* 0x0000001f03037819 */ /* 0x002fc800000006ff */
[----:B------:R-:W1:Y:S02]  /*2d30*/  SYNCS.PHASECHK.TRANS64.TRYWAIT P0, [UR6+0x8], R3 ;  /* 0x00000803ff0075a7 */ /* 0x000e640008001106 */
[----:B-1----:R-:W-:Y:S05]  /*2d40*/  @P0 BRA `(.L_x_55) ;  /* 0x0000000000080947 */ /* 0x002fea0003800000 */
[----:B------:R-:W1:Y:S02]  /*2d50*/  SYNCS.PHASECHK.TRANS64.TRYWAIT P0, [UR6+0x8], R3 ;  /* 0x00000803ff0075a7 */ /* 0x000e640008001106 */
[----:B-1----:R-:W-:Y:S05]  /*2d60*/  @!P0 BRA `(.L_x_56) ;  /* 0x0000007000d48947 */ /* 0x002fea0003800000 */
.L_x_55:
[----:B------:R-:W2:Y:S01]  /*2d70*/  LDS R5, [UR37+0x120] ;  /* 0x00012025ff057984 */ /* 0x000ea20008000800 */
[----:B-1----:R-:W-:Y:S02]  /*2d80*/  HFMA2 R2, -RZ, RZ, 0, 5.9604644775390625e-08 ;  /* 0x00000001ff027431 */ /* 0x002fe400000001ff */
[----:B------:R-:W-:Y:S01]  /*2d90*/  IMAD.MOV.U32 R3, RZ, RZ, 0xffff ;  /* 0x0000ffffff037424 */ /* 0x000fe200078e00ff */
[----:B------:R-:W-:Y:S01]  /*2da0*/  UPRMT UR7, UR5, 0x654, UR8 ;  /* 0x0000065405077896 */ /* 0x000fe20008000008 */
[----:B--2---:R-:W-:-:S03]  /*2db0*/  IMAD.SHL.U32 R4, R5, 0x20, RZ ;  /* 0x0000002005047824 */ /* 0x004fc600078e00ff */
[-C--:B------:R-:W-:Y:S02]  /*2dc0*/  SHF.L.U32 R3, R3, R5.reuse, RZ ;  /* 0x0000000503037219 */ /* 0x080fe400000006ff */
[----:B------:R-:W-:Y:S01]  /*2dd0*/  SHF.L.U32 R5, R2, R5, RZ ;  /* 0x0000000502057219 */ /* 0x000fe200000006ff */
[----:B------:R2:W-:Y:S04]  /*2de0*/  STS [UR37+0x120], R4 ;  /* 0x00012004ff007988 */ /* 0x0005e80008000825 */
[----:B------:R2:W-:Y:S04]  /*2df0*/  ATOMS.OR RZ, [UR6+0x14], R3 ;  /* 0x00001403ffff798c */ /* 0x0005e8000b000006 */
[----:B------:R2:W-:Y:S01]  /*2e00*/  ATOMS.OR RZ, [UR6+0x18], R5 ;  /* 0x00001805ffff798c */ /* 0x0005e2000b000006 */
[----:B------:R-:W-:Y:S03]  /*2e10*/  SYNCS.ARRIVE.TRANS64.RED.A1T0 RZ, [UR7], RZ ;  /* 0x000000ffffff79a7 */ /* 0x000fe60008100407 */
[----:B------:R2:W-:Y:S01]  /*2e20*/  ATOMS.XOR RZ, [UR6+0x10], R2 ;  /* 0x00001002ffff798c */ /* 0x0005e2000b800006 */
[----:B------:R-:W-:Y:S05]  /*2e30*/  BRA `(.L_x_53) ;  /* 0x0000000000107947 */ /* 0x000fea0003800000 */
.L_x_46:
[----:B------:R-:W-:-:S05]  /*2e40*/  MOV R2, 0xffffffff ;  /* 0xffffffff00027802 */ /* 0x000fca0000000f00 */
[----:B------:R1:W-:Y:S02]  /*2e50*/  STS [UR37+0x120], R2 ;  /* 0x00012002ff007988 */ /* 0x0003e40008000825 */
[----:B-1----:R-:W-:Y:S02]  /*2e60*/  MOV R2, 0x2e80 ;  /* 0x00002e8000027802 */ /* 0x002fe40000000f00 */
[----:B-----5:R-:W-:Y:S05]  /*2e70*/  CALL.REL.NOINC `($__internal_1_$__cuda_sm10x_tcgen05_guardrail_trap_phase_invalid_during_alloc) ;  /* 0x0000007800787944 */ /* 0x020fea0003c00000 */
.L_x_53:
[----:B------:R-:W-:Y:S05]  /*2e80*/  WARPSYNC.ALL ;  /* 0x0000000000007948 */ /* 0x000fea0003800000 */
[----:B------:R-:W3:Y:S01]  /*2e90*/  S2UR UR6, SR_CgaCtaId ;  /* 0x00000000000679c3 */ /* 0x000ee20000008800 */
[----:B------:R-:W-:Y:S01]  /*2ea0*/  UMOV UR7, 0x400 ;  /* 0x0000040000077882 */ /* 0x000fe20000000000 */
[----:B------:R-:W-:-:S06]  /*2eb0*/  NOP ;  /* 0x0000000000007918 */ /* 0x000fcc0000000000 */
[----:B------:R-:W-:Y:S06]  /*2ec0*/  BAR.ARV 0x6, 0xa0 ;  /* 0x0182800000007b1d */ /* 0x000fec0000002000 */
[----:B------:R-:W-:Y:S01]  /*2ed0*/  LOP3.LUT R10, R10, 0xffff, RZ, 0xc0, !PT ;  /* 0x0000ffff0a0a7812 */ /* 0x000fe200078ec0ff */
[----:B------:R-:W-:Y:S01]  /*2ee0*/  UISETP.LT.AND UP0, UPT, UR15, 0x1, UPT ;  /* 0x000000010f00788c */ /* 0x000fe2000bf01270 */
[----:B------:R-:W-:Y:S01]  /*2ef0*/  LOP3.LUT R0, R0, 0xffff, RZ, 0xc0, !PT ;  /* 0x0000ffff00007812 */ /* 0x000fe200078ec0ff */
[----:B-1----:R-:W-:Y:S01]  /*2f00*/  IMAD.MOV.U32 R9, RZ, RZ, 0x1 ;  /* 0x00000001ff097424 */ /* 0x002fe200078e00ff */
[----:B------:R-:W-:Y:S01]  /*2f10*/  R2UR UR11, R10 ;  /* 0x000000000a0b72ca */ /* 0x000fe200000e0000 */
[----:B------:R-:W-:Y:S01]  /*2f20*/  USEL UR12, UR15, 0x1, !UP0 ;  /* 0x000000010f0c7887 */ /* 0x000fe2000c000000 */
[----:B------:R-:W-:Y:S01]  /*2f30*/  R2UR UR10, R0 ;  /* 0x00000000000a72ca */ /* 0x000fe200000e0000 */
[----:B------:R-:W-:Y:S01]  /*2f40*/  IMAD.MOV.U32 R8, RZ, RZ, RZ ;  /* 0x000000ffff087224 */ /* 0x000fe200078e00ff */
[----:B------:R-:W-:Y:S01]  /*2f50*/  UMOV UR22, URZ ;  /* 0x000000ff00167c82 */ /* 0x000fe20008000000 */
[----:B------:R-:W-:Y:S01]  /*2f60*/  UMOV UR21, URZ ;  /* 0x000000ff00157c82 */ /* 0x000fe20008000000 */
[----:B---3--:R-:W-:-:S02]  /*2f70*/  ULEA UR6, UR6, UR7, 0x18 ;  /* 0x0000000706067291 */ /* 0x008fc4000f8ec0ff */
[----:B------:R-:W-:Y:S02]  /*2f80*/  UIADD3 UR12, UPT, UPT, -UR12, URZ, URZ ;  /* 0x000000ff0c0c7290 */ /* 0x000fe4000fffe1ff */
[----:B------:R-:W-:Y:S02]  /*2f90*/  UIADD3 UR13, UPT, UPT, UR6, 0x10400, URZ ;  /* 0x00010400060d7890 */ /* 0x000fe4000fffe0ff */
[----:B------:R-:W-:Y:S02]  /*2fa0*/  UIADD3 UR14, UPT, UPT, UR6, 0x20400, URZ ;  /* 0x00020400060e7890 */ /* 0x000fe4000fffe0ff */
[----:B------:R-:W-:Y:S01]  /*2fb0*/  UIADD3 UR16, UPT, UPT, UR6, 0x30400, URZ ;  /* 0x0003040006107890 */ /* 0x000fe2000fffe0ff */
[----:B--2---:R-:W1:Y:S01]  /*2fc0*/  LDS R2, [UR6+0x120] ;  /* 0x00012006ff027984 */ /* 0x004e620008000800 */
[----:B------:R-:W-:Y:S02]  /*2fd0*/  USHF.R.U32.HI UR13, URZ, 0x4, UR13 ;  /* 0x00000004ff0d7899 */ /* 0x000fe4000801160d */
[----:B------:R-:W-:-:S02]  /*2fe0*/  USHF.R.U32.HI UR14, URZ, 0x4, UR14 ;  /* 0x00000004ff0e7899 */ /* 0x000fc4000801160e */
[----:B------:R-:W-:Y:S02]  /*2ff0*/  USHF.R.U32.HI UR16, URZ, 0x4, UR16 ;  /* 0x00000004ff107899 */ /* 0x000fe40008011610 */
[----:B------:R-:W-:Y:S02]  /*3000*/  ULOP3.LUT UR13, UR13, 0x3fff, URZ, 0xc0, !UPT ;  /* 0x00003fff0d0d7892 */ /* 0x000fe4000f8ec0ff */
[----:B------:R-:W-:Y:S02]  /*3010*/  ULOP3.LUT UR14, UR14, 0x3fff, URZ, 0xc0, !UPT ;  /* 0x00003fff0e0e7892 */ /* 0x000fe4000f8ec0ff */
[----:B------:R-:W-:Y:S02]  /*3020*/  ULOP3.LUT UR16, UR16, 0x3fff, URZ, 0xc0, !UPT ;  /* 0x00003fff10107892 */ /* 0x000fe4000f8ec0ff */
[----:B------:R-:W-:Y:S02]  /*3030*/  ULOP3.LUT UR13, UR13, 0x10000, URZ, 0xfc, !UPT ;  /* 0x000100000d0d7892 */ /* 0x000fe4000f8efcff */
[----:B------:R-:W-:-:S02]  /*3040*/  ULOP3.LUT UR14, UR14, 0x10000, URZ, 0xfc, !UPT ;  /* 0x000100000e0e7892 */ /* 0x000fc4000f8efcff */
[----:B------:R-:W-:Y:S02]  /*3050*/  ULOP3.LUT UR16, UR16, 0x10000, URZ, 0xfc, !UPT ;  /* 0x0001000010107892 */ /* 0x000fe4000f8efcff */
[----:B------:R-:W-:Y:S01]  /*3060*/  UISETP.NE.AND UP3, UPT, UR4, URZ, UPT ;  /* 0x000000ff0400728c */ /* 0x000fe2000bf65270 */
[----:B-1----:R-:W-:Y:S01]  /*3070*/  R2UR UR23, R2 ;  /* 0x00000000021772ca */ /* 0x002fe200000e0000 */
[----:B------:R-:W-:-:S05]  /*3080*/  IMAD.MOV.U32 R2, RZ, RZ, 0x1020 ;  /* 0x00001020ff027424 */ /* 0x000fca00078e00ff */
[C---:B------:R-:W-:Y:S02]  /*3090*/  R2UR UR9, R2.reuse ;  /* 0x00000000020972ca */ /* 0x040fe400000e0000 */
[C---:B------:R-:W-:Y:S02]  /*30a0*/  R2UR UR8, R2.reuse ;  /* 0x00000000020872ca */ /* 0x040fe400000e0000 */
[----:B------:R-:W-:Y:S02]  /*30b0*/  R2UR UR7, R2 ;  /* 0x00000000020772ca */ /* 0x000fe400000e0000 */
[----:B------:R-:W-:Y:S01]  /*30c0*/  CS2R R2, SRZ ;  /* 0x0000000000027805 */ /* 0x000fe2000001ff00 */
[----:B------:R-:W-:Y:S02]  /*30d0*/  ULOP3.LUT UR19, UR23, 0x1, URZ, 0xc0, !UPT ;  /* 0x0000000117137892 */ /* 0x000fe4000f8ec0ff */
[----:B------:R-:W-:Y:S02]  /*30e0*/  UIADD3 UR28, UPT, UPT, UR23, 0x101, URZ ;  /* 0x00000101171c7890 */ /* 0x000fe4000fffe0ff */
[----:B------:R-:W-:-:S02]  /*30f0*/  UIADD3 UR24, UPT, UPT, UR23, 0x103, URZ ;  /* 0x0000010317187890 */ /* 0x000fc4000fffe0ff */
[----:B------:R-:W-:Y:S02]  /*3100*/  ULOP3.LUT UR19, UR19, 0x14, URZ, 0xfc, !UPT ;  /* 0x0000001413137892 */ /* 0x000fe4000f8efcff */
[----:B------:R-:W-:Y:S02]  /*3110*/  ULOP3.LUT UR18, UR28, 0x1, URZ, 0xc0, !UPT ;  /* 0x000000011c127892 */ /* 0x000fe4000f8ec0ff */
[----:B------:R-:W-:Y:S02]  /*3120*/  ULOP3.LUT UR17, UR24, 0x1, URZ, 0xc0, !UPT ;  /* 0x0000000118117892 */ /* 0x000fe4000f8ec0ff */
[----:B------:R-:W-:Y:S02]  /*3130*/  UPRMT UR31, UR19, 0x5410, UR9 ;  /* 0x00005410131f7896 */ /* 0x000fe40008000009 */
[----:B------:R-:W-:Y:S02]  /*3140*/  UIADD3 UR30, UPT, UPT, UR23, 0x100, URZ ;  /* 0x00000100171e7890 */ /* 0x000fe4000fffe0ff */
[----:B------:R-:W-:-:S02]  /*3150*/  ULOP3.LUT UR26, UR23, 0xfffffffe, URZ, 0xc0, !UPT ;  /* 0xfffffffe171a7892 */ /* 0x000fc4000f8ec0ff */
[----:B------:R-:W-:Y:S02]  /*3160*/  ULOP3.LUT UR18, UR18, 0x14, URZ, 0xfc, !UPT ;  /* 0x0000001412127892 */ /* 0x000fe4000f8efcff */
[----:B------:R-:W-:Y:S02]  /*3170*/  ULOP3.LUT UR17, UR17, 0x14, URZ, 0xfc, !UPT ;  /* 0x0000001411117892 */ /* 0x000fe4000f8efcff */
[----:B------:R-:W-:Y:S02]  /*3180*/  ULOP3.LUT UR30, UR30, 0xfffffffe, URZ, 0xc0, !UPT ;  /* 0xfffffffe1e1e7892 */ /* 0x000fe4000f8ec0ff */
[----:B------:R-:W-:Y:S02]  /*3190*/  ULOP3.LUT UR28, UR28, 0xfffffffe, URZ, 0xc0, !UPT ;  /* 0xfffffffe1c1c7892 */ /* 0x000fe4000f8ec0ff */
[----:B------:R-:W-:Y:S02]  /*31a0*/  UIADD3 UR26, UPT, UPT, UR26, 0x102, URZ ;  /* 0x000001021a1a7890 */ /* 0x000fe4000fffe0ff */
[----:B------:R-:W-:-:S02]  /*31b0*/  ULOP3.LUT UR24, UR24, 0xfffffffe, URZ, 0xc0, !UPT ;  /* 0xfffffffe18187892 */ /* 0x000fc4000f8ec0ff */
[----:B------:R-:W-:Y:S02]  /*31c0*/  UPRMT UR29, UR18, 0x5410, UR8 ;  /* 0x00005410121d7896 */ /* 0x000fe40008000008 */
[----:B------:R-:W-:Y:S01]  /*31d0*/  UPRMT UR25, UR17, 0x5410, UR7 ;  /* 0x0000541011197896 */ /* 0x000fe20008000007 */
[----:B------:R-:W-:-:S11]  /*31e0*/  UMOV UR27, UR31 ;  /* 0x0000001f001b7c82 */ /* 0x000fd60008000000 */
.L_x_64:
[C---:B------:R-:W-:Y:S02]  /*31f0*/  LEA R0, R8.reuse, UR6, 0x3 ;  /* 0x0000000608007c11 */ /* 0x040fe4000f8e18ff */
[----:B------:R-:W-:Y:S02]  /*3200*/  SHF.L.U32 R5, R3, 0x1f, RZ ;  /* 0x0000001f03057819 */ /* 0x000fe400000006ff */
[----:B------:R-:W-:Y:S02]  /*3210*/  LEA R4, R8, UR6, 0x4 ;  /* 0x0000000608047c11 */ /* 0x000fe4000f8e20ff */
[----:B------:R-:W1:Y:S02]  /*3220*/  SYNCS.PHASECHK.TRANS64.TRYWAIT P0, [R0+URZ+0x90], R5 ;  /* 0x00009005000075a7 */ /* 0x000e6400080011ff */
[----:B-1-34-:R-:W-:Y:S05]  /*3230*/  @!P0 BRA `(.L_x_57) ;  /* 0x0000006c00b88947 */ /* 0x01afea0003800000 */
.L_x_154:
[----:B-1----:R-:W1:Y:S01]  /*3240*/  LDS.128 R4, [R4+0x100] ;  /* 0x0001000004047984 */ /* 0x002e620000000c00 */
[----:B------:R-:W-:Y:S02]  /*3250*/  VIADD R0, R0, 0xa0 ;  /* 0x000000a000007836 */ /* 0x000fe40000000000 */
        /* <DEDUP_REMOVED lines=9> */
[----:B-1----:R-:W-:Y:S01]  /*32f0*/  LOP3.LUT P1, RZ, R6, 0x1, RZ, 0xc0, !PT ;  /* 0x0000000106ff7812 */ /* 0x002fe2000782c0ff */
[----:B--2---:R-:W-:-:S12]  /*3300*/  BRA.U UP3, `(.L_x_58) ;  /* 0x0000000503107547 */ /* 0x004fd8000b800000 */
[----:B------:R-:W1:Y:S01]  /*3310*/  LDCU UR7, c[0x0][0x38c] ;  /* 0x00007180ff0777ac */ /* 0x000e620008000800 */
[----:B------:R-:W-:Y:S02]  /*3320*/  PLOP3.LUT P2, PT, PT, PT, PT, 0x80, 0x8 ;  /* 0x000000000008781c */ /* 0x000fe40003f4f070 */
[----:B------:R-:W-:Y:S01]  /*3330*/  SHF.L.U32 R5, R9, 0x1f, RZ ;  /* 0x0000001f09057819 */ /* 0x000fe200000006ff */
[----:B------:R-:W-:Y:S02]  /*3340*/  ULEA UR8, UR22, UR6, 0x3 ;  /* 0x0000000616087291 */ /* 0x000fe4000f8e18ff */
[----:B------:R-:W-:Y:S02]  /*3350*/  ULEA UR9, UR22, UR23, 0x7 ;  /* 0x0000001716097291 */ /* 0x000fe4000f8e38ff */
[----:B-1----:R-:W-:-:S06]  /*3360*/  UISETP.GE.AND UP0, UPT, UR7, 0x1, UPT ;  /* 0x000000010700788c */ /* 0x002fcc000bf06270 */
[----:B------:R-:W-:-:S05]  /*3370*/  PLOP3.LUT P0, PT, PT, PT, UP0, 0x80, 0x8 ;  /* 0x000000000008781c */ /* 0x000fca0003f0f008 */
[----:B------:R-:W-:-:S08]  /*3380*/  @UP0 ULEA UR7, UR21, UR6, 0x3 ;  /* 0x0000000615070291 */ /* 0x000fd0000f8e18ff */
[----:B------:R-:W-:-:S04]  /*3390*/  @P0 SHF.L.U32 R0, R2, 0x1f, RZ ;  /* 0x0000001f02000819 */ /* 0x000fc800000006ff */
[----:B------:R1:W2:Y:S01]  /*33a0*/  @P0 SYNCS.PHASECHK.TRANS64.TRYWAIT P2, [UR7], R0 ;  /* 0x00000000ff0005a7 */ /* 0x0002a20008041107 */
[----:B------:R-:W3:Y:S02]  /*33b0*/  SYNCS.PHASECHK.TRANS64.TRYWAIT P0, [UR8+0xc0], R5 ;  /* 0x0000c005ff0075a7 */ /* 0x000ee40008001108 */
[----:B-123--:R-:W-:Y:S05]  /*33c0*/  @!P0 BRA `(.L_x_59) ;  /* 0x0000006c00688947 */ /* 0x00efea0003800000 */
.L_x_156:
[----:B------:R-:W-:Y:S05]  /*33d0*/  BRA.U !UP0, `(.L_x_60) ;  /* 0x0000000108d07547 */ /* 0x000fea000b800000 */
[----:B------:R-:W-:Y:S01]  /*33e0*/  UMOV UR20, URZ ;  /* 0x000000ff00147c82 */ /* 0x000fe20008000000 */
[----:B------:R-:W-:Y:S01]  /*33f0*/  UMOV UR19, UR12 ;  /* 0x0000000c00137c82 */ /* 0x000fe20008000000 */
[----:B------:R-:W-:Y:S01]  /*3400*/  UMOV UR18, UR15 ;  /* 0x0000000f00127c82 */ /* 0x000fe20008000000 */
[----:B------:R-:W-:-:S05]  /*3410*/  UMOV UR17, UR21 ;  /* 0x0000001500117c82 */ /* 0x000fca0008000000 */
.L_x_63:
[----:B------:R-:W-:Y:S02]  /*3420*/  UIADD3 UR19, UPT, UPT, UR19, 0x1, URZ ;  /* 0x0000000113137890 */ /* 0x000fe4000fffe0ff */
[----:B--2---:R-:W-:Y:S02]  /*3430*/  ULEA UR7, UR17, UR6, 0x3 ;  /* 0x0000000611077291 */ /* 0x004fe4000f8e18ff */
[----:B------:R-:W-:Y:S01]  /*3440*/  UISETP.NE.AND UP0, UPT, UR19, URZ, UPT ;  /* 0x000000ff1300728c */ /* 0x000fe2000bf05270 */
[----:B---3--:R-:W-:Y:S10]  /*3450*/  @P2 BRA `(.L_x_61) ;  /* 0x00000000000c2947 */ /* 0x008ff40003800000 */
[----:B-1----:R-:W-:Y:S04]  /*3460*/  SHF.L.U32 R5, R2, 0x1f, RZ ;  /* 0x0000001f02057819 */ /* 0x002fe800000006ff */
[----:B------:R-:W1:Y:S02]  /*3470*/  SYNCS.PHASECHK.TRANS64.TRYWAIT P0, [UR7], R5 ;  /* 0x00000005ff0075a7 */ /* 0x000e640008001107 */
[----:B-1----:R-:W-:Y:S05]  /*3480*/  @!P0 BRA `(.L_x_62) ;  /* 0x0000006c00508947 */ /* 0x002fea0003800000 */
.L_x_61:
[----:B------:R-:W-:Y:S01]  /*3490*/  UISETP.NE.AND UP1, UPT, UR18, 0x1, UPT ;  /* 0x000000011200788c */ /* 0x000fe2000bf25270 */
[----:B------:R-:W-:Y:S01]  /*34a0*/  PLOP3.LUT P2, PT, PT, PT, PT, 0x80, 0x8 ;  /* 0x000000000008781c */ /* 0x000fe20003f4f070 */
[----:B------:R-:W-:Y:S02]  /*34b0*/  UIADD3 UR21, UPT, UPT, UR17, 0x1, URZ ;  /* 0x0000000111157890 */ /* 0x000fe4000fffe0ff */
[----:B------:R-:W-:Y:S02]  /*34c0*/  ULEA UR34, UR17, UR14, 0xa ;  /* 0x0000000e11227291 */ /* 0x000fe4000f8e50ff */
[----:B------:R-:W-:Y:S01]  /*34d0*/  UISETP.NE.AND UP2, UPT, UR21, 0x4, UPT ;  /* 0x000000041500788c */ /* 0x000fe2000bf45270 */
[----:B------:R-:W-:Y:S01]  /*34e0*/  PLOP3.LUT P0, PT, PT, PT, UP1, 0x80, 0x8 ;  /* 0x000000000008781c */ /* 0x000fe20003f0f018 */
[----:B------:R-:W-:Y:S02]  /*34f0*/  ULEA UR36, UR17, UR16, 0x7 ;  /* 0x0000001011247291 */ /* 0x000fe4000f8e38ff */
[----:B------:R-:W-:Y:S02]  /*3500*/  USEL UR33, URZ, 0x1, UP2 ;  /* 0x00000001ff217887 */ /* 0x000fe40009000000 */
[----:B------:R-:W-:Y:S02]  /*3510*/  USEL UR21, UR21, URZ, UP2 ;  /* 0x000000ff15157287 */ /* 0x000fe40009000000 */
[----:B------:R-:W-:Y:S02]  /*3520*/  UIADD3 UR48, UPT, UPT, UR34, 0x4, URZ ;  /* 0x0000000422307890 */ /* 0x000fe4000fffe0ff */
[----:B------:R-:W-:Y:S01]  /*3530*/  @UP1 ULEA UR32, UR21, UR6, 0x3 ;  /* 0x0000000615201291 */ /* 0x000fe2000f8e18ff */
[----:B------:R-:W-:Y:S01]  /*3540*/  LOP3.LUT R2, R2, UR33, RZ, 0x3c, !PT ;  /* 0x0000002102027c12 */ /* 0x000fe2000f8e3cff */
[----:B------:R-:W-:Y:S02]  /*3550*/  UISETP.NE.U32.AND UP1, UPT, UR20, URZ, UPT ;  /* 0x000000ff1400728c */ /* 0x000fe4000bf25070 */
[----:B------:R-:W-:Y:S01]  /*3560*/  UIADD3 UR44, UPT, UPT, UR34, 0x200, URZ ;  /* 0x00000200222c7890 */ /* 0x000fe2000fffe0ff */
[----:B-1----:R-:W-:Y:S01]  /*3570*/  @P0 SHF.L.U32 R0, R2, 0x1f, RZ ;  /* 0x0000001f02000819 */ /* 0x002fe200000006ff */
[----:B------:R-:W-:Y:S02]  /*3580*/  UIADD3 UR40, UPT, UPT, UR34, 0x204, URZ ;  /* 0x0000020422287890 */ /* 0x000fe4000fffe0ff */
[----:B------:R-:W-:Y:S01]  /*3590*/  UIADD3 UR7, UPT, UPT, UR7, 0x20, URZ ;  /* 0x0000002007077890 */ /* 0x000fe2000fffe0ff */
[----:B------:R2:W3:Y:S01]  /*35a0*/  @P0 SYNCS.PHASECHK.TRANS64.TRYWAIT P2, [UR32], R0 ;  /* 0x00000000ff0005a7 */ /* 0x0004e20008041120 */
[----:B------:R-:W-:Y:S02]  /*35b0*/  ULEA UR32, UR17, UR13, 0xa ;  /* 0x0000000d11207291 */ /* 0x000fe4000f8e50ff */
[----:B------:R-:W-:Y:S02]  /*35c0*/  UIADD3 UR18, UPT, UPT, UR18, -0x1, URZ ;  /* 0xffffffff12127890 */ /* 0x000fe4000fffe0ff */
[----:B------:R-:W-:Y:S02]  /*35d0*/  UIADD3 UR46, UPT, UPT, UR32, 0x2, URZ ;  /* 0x00000002202e7890 */ /* 0x000fe4000fffe0ff */
[----:B------:R-:W-:Y:S02]  /*35e0*/  UIADD3 UR42, UPT, UPT, UR32, 0x4, URZ ;  /* 0x00000004202a7890 */ /* 0x000fe4000fffe0ff */
[----:B------:R-:W-:Y:S01]  /*35f0*/  UIADD3 UR38, UPT, UPT, UR32, 0x6, URZ ;  /* 0x0000000620267890 */ /* 0x000fe2000fffe0ff */
[----:B------:R-:W-:Y:S01]  /*3600*/  UMOV UR37, 0x4008 ;  /* 0x0000400800257882 */ /* 0x000fe20000000000 */
[----:B------:R-:W-:Y:S01]  /*3610*/  UMOV UR35, 0x40004040 ;  /* 0x4000404000237882 */ /* 0x000fe20000000000 */
[----:B------:R2:W-:Y:S01]  /*3620*/  UTCCP.T.S.2CTA.128dp128bit tmem[UR23+0x100], gdesc[UR36] ;  /* 0x00010024170079e7 */ /* 0x0005e20008380000 */
[----:B------:R-:W-:Y:S01]  /*3630*/  UMOV UR33, 0x40004040 ;  /* 0x4000404000217882 */ /* 0x000fe20000000000 */
[----:B------:R-:W-:Y:S01]  /*3640*/  UMOV UR49, 0x40004040 ;  /* 0x4000404000317882 */ /* 0x000fe20000000000 */
[----:B------:R2:W-:Y:S01]  /*3650*/  UTCHMMA.2CTA gdesc[UR32], gdesc[UR34], tmem[UR9], tmem[UR30], idesc[UR31], UP1 ;  /* 0x00ff1e22200075ea */ /* 0x0005e20008a00009 */
[----:B------:R-:W-:Y:S01]  /*3660*/  UMOV UR47, 0x40004040 ;  /* 0x40004040002f7882 */ /* 0x000fe20000000000 */
[----:B------:R-:W-:Y:S01]  /*3670*/  UMOV UR45, 0x40004040 ;  /* 0x40004040002d7882 */ /* 0x000fe20000000000 */
[----:B------:R2:W-:Y:S01]  /*3680*/  UTCHMMA.2CTA gdesc[UR46], gdesc[UR48], tmem[UR9], tmem[UR28], idesc[UR29], UPT ;  /* 0x00ff1c302e0075ea */ /* 0x0005e2000ba00009 */
[----:B------:R-:W-:Y:S01]  /*3690*/  UMOV UR43, 0x40004040 ;  /* 0x40004040002b7882 */ /* 0x000fe20000000000 */
[----:B------:R-:W-:Y:S01]  /*36a0*/  UMOV UR41, 0x40004040 ;  /* 0x4000404000297882 */ /* 0x000fe20000000000 */
[----:B------:R2:W-:Y:S01]  /*36b0*/  UTCHMMA.2CTA gdesc[UR42], gdesc[UR44], tmem[UR9], tmem[UR26], idesc[UR27], UPT ;  /* 0x00ff1a2c2a0075ea */ /* 0x0005e2000ba00009 */
[----:B------:R-:W-:Y:S01]  /*36c0*/  UMOV UR39, 0x40004040 ;  /* 0x4000404000277882 */ /* 0x000fe20000000000 */
[----:B------:R-:W-:Y:S01]  /*36d0*/  UMOV UR20, 0x1 ;  /* 0x0000000100147882 */ /* 0x000fe20000000000 */
[----:B------:R2:W-:Y:S01]  /*36e0*/  UTCHMMA.2CTA gdesc[UR38], gdesc[UR40], tmem[UR9], tmem[UR24], idesc[UR25], UPT ;  /* 0x00ff1828260075ea */ /* 0x0005e2000ba00009 */
[----:B------:R2:W-:Y:S01]  /*36f0*/  UTCBAR.2CTA.MULTICAST [UR7], URZ, UR11 ;  /* 0x000000ff070073e9 */ /* 0x0005e2000820080b */
[----:B------:R-:W-:Y:S01]  /*3700*/  UMOV UR17, UR21 ;  /* 0x0000001500117c82 */ /* 0x000fe20008000000 */
[----:B------:R-:W-:Y:S05]  /*3710*/  BRA.U UP0, `(.L_x_63) ;  /* 0xfffffffd00407547 */ /* 0x000fea000b83ffff */
.L_x_60:
[----:B------:R-:W-:-:S09]  /*3720*/  UIADD3 UR8, UPT, UPT, UR8, 0xb0, URZ ;  /* 0x000000b008087890 */ /* 0x000fd2000fffe0ff */
[----:B------:R4:W-:Y:S01]  /*3730*/  UTCBAR.2CTA.MULTICAST [UR8], URZ, UR10 ;  /* 0x000000ff080073e9 */ /* 0x0009e2000820080a */
[----:B------:R-:W-:Y:S02]  /*3740*/  NOP ;  /* 0x0000000000007918 */ /* 0x000fe40000000000 */
.L_x_58:
[----:B------:R-:W-:Y:S01]  /*3750*/  UIADD3 UR22, UPT, UPT, UR22, 0x1, URZ ;  /* 0x0000000116167890 */ /* 0x000fe2000fffe0ff */
[----:B------:R-:W-:-:S03]  /*3760*/  ISETP.NE.AND P0, PT, R8, 0x2, PT ;  /* 0x000000020800780c */ /* 0x000fc60003f05270 */
[----:B------:R-:W-:Y:S01]  /*3770*/  UISETP.NE.AND UP0, UPT, UR22, 0x2, UPT ;  /* 0x000000021600788c */ /* 0x000fe2000bf05270 */
[----:B-12---:R-:W-:Y:S02]  /*3780*/  SEL R0, RZ, 0x1, P0 ;  /* 0x00000001ff007807 */ /* 0x006fe40000000000 */
[----:B------:R-:W-:Y:S01]  /*3790*/  SEL R8, R8, RZ, P0 ;  /* 0x000000ff08087207 */ /* 0x000fe20000000000 */
[----:B------:R-:W-:Y:S01]  /*37a0*/  USEL UR7, URZ, 0x1, UP0 ;  /* 0x00000001ff077887 */ /* 0x000fe20008000000 */
[----:B------:R-:W-:Y:S01]  /*37b0*/  LOP3.LUT R3, R3, R0, RZ, 0x3c, !PT ;  /* 0x0000000003037212 */ /* 0x000fe200078e3cff */
[----:B------:R-:W-:-:S04]  /*37c0*/  USEL UR22, UR22, URZ, UP0 ;  /* 0x000000ff16167287 */ /* 0x000fc80008000000 */
[----:B------:R-:W-:Y:S01]  /*37d0*/  LOP3.LUT R9, R9, UR7, RZ, 0x3c, !PT ;  /* 0x0000000709097c12 */ /* 0x000fe2000f8e3cff */
[----:B------:R-:W-:Y:S07]  /*37e0*/  @P1 BRA `(.L_x_64) ;  /* 0xfffffff800801947 */ /* 0x000fee000383ffff */
[----:B------:R-:W1:Y:S01]  /*37f0*/  S2UR UR7, SR_CgaCtaId ;  /* 0x00000000000779c3 */ /* 0x000e620000008800 */
[----:B------:R-:W-:Y:S01]  /*3800*/  ELECT P0, URZ, PT ;  /* 0x0000000000ff782f */ /* 0x000fe20003800000 */
[----:B------:R-:W-:Y:S01]  /*3810*/  HFMA2 R0, -RZ, RZ, 0, 5.9604644775390625e-08 ;  /* 0x00000001ff007431 */ /* 0x000fe200000001ff */
[----:B----4-:R-:W-:-:S05]  /*3820*/  UMOV UR8, 0x40 ;  /* 0x0000004000087882 */ /* 0x010fca0000000000 */
[----:B------:R-:W-:Y:S01]  /*3830*/  UVIRTCOUNT.DEALLOC.SMPOOL 0x80 ;  /* 0x000000800000784c */ /* 0x000fe20000000000 */
[----:B------:R-:W-:Y:S02]  /*3840*/  UISETP.NE.AND UP0, UPT, UR4, URZ, UPT ;  /* 0x000000ff0400728c */ /* 0x000fe4000bf05270 */
[----:B-1----:R-:W-:-:S09]  /*3850*/  ULEA UR7, UR7, UR8, 0x18 ;  /* 0x0000000807077291 */ /* 0x002fd2000f8ec0ff */
[----:B------:R1:W-:Y:S01]  /*3860*/  @P0 STS.U8 [UR7+0x1c], R0 ;  /* 0x00001c00ff000988 */ /* 0x0003e20008000007 */
[----:B------:R-:W-:Y:S05]  /*3870*/  BRA.U UP0, `(.L_x_65) ;  /* 0x0000000100587547 */ /* 0x000fea000b800000 */
[----:B------:R-:W-:Y:S01]  /*3880*/  UIADD3 UR8, UPT, UPT, UR6, 0xc0, URZ ;  /* 0x000000c006087890 */ /* 0x000fe2000fffe0ff */
[----:B------:R-:W-:-:S03]  /*3890*/  SHF.L.U32 R3, R9, 0x1f, RZ ;  /* 0x0000001f09037819 */ /* 0x000fc600000006ff */
[----:B------:R-:W-:-:S09]  /*38a0*/  ULEA UR4, UR22, UR8, 0x3 ;  /* 0x0000000816047291 */ /* 0x000fd2000f8e18ff */
[----:B------:R-:W2:Y:S02]  /*38b0*/  SYNCS.PHASECHK.TRANS64.TRYWAIT P0, [UR4], R3 ;  /* 0x00000003ff0075a7 */ /* 0x000ea40008001104 */
[----:B--2---:R-:W-:Y:S05]  /*38c0*/  @!P0 BRA `(.L_x_66) ;  /* 0x0000006800588947 */ /* 0x004fea0003800000 */
.L_x_159:
[----:B------:R-:W-:-:S04]  /*38d0*/  UIADD3 UR9, UPT, UPT, UR22, 0x1, URZ ;  /* 0x0000000116097890 */ /* 0x000fc8000fffe0ff */
[----:B------:R-:W-:-:S04]  /*38e0*/  UISETP.NE.AND UP1, UPT, UR9, 0x2, UPT ;  /* 0x000000020900788c */ /* 0x000fc8000bf25270 */
[----:B------:R-:W-:Y:S02]  /*38f0*/  USEL UR4, URZ, 0x1, UP1 ;  /* 0x00000001ff047887 */ /* 0x000fe40008800000 */
[----:B------:R-:W-:-:S04]  /*3900*/  USEL UR9, UR9, URZ, UP1 ;  /* 0x000000ff09097287 */ /* 0x000fc80008800000 */
[----:B------:R-:W-:Y:S01]  /*3910*/  ULEA UR9, UR9, UR8, 0x3 ;  /* 0x0000000809097291 */ /* 0x000fe2000f8e18ff */
[----:B-1----:R-:W-:-:S04]  /*3920*/  LOP3.LUT R3, R9, UR4, RZ, 0x3c, !PT ;  /* 0x0000000409037c12 */ /* 0x002fc8000f8e3cff */
[----:B------:R-:W-:Y:S01]  /*3930*/  SHF.L.U32 R3, R3, 0x1f, RZ ;  /* 0x0000001f03037819 */ /* 0x000fe200000006ff */
[----:B------:R-:W-:-:S04]  /*3940*/  IMAD.U32 R0, RZ, RZ, UR9 ;  /* 0x00000009ff007e24 */ /* 0x000fc8000f8e00ff */
[----:B------:R1:W2:Y:S03]  /*3950*/  SYNCS.PHASECHK.TRANS64.TRYWAIT P0, [R0+URZ], R3 ;  /* 0x00000003000075a7 */ /* 0x0002a600080011ff */
[----:B--2---:R-:W-:Y:S05]  /*3960*/  @!P0 NANOSLEEP.SYNCS 0x989680 ;  /* 0x009896800000895d */ /* 0x004fea0003900000 */
[----:B------:R-:W2:Y:S02]  /*3970*/  @!P0 SYNCS.PHASECHK.TRANS64 P0, [R0+URZ], R3 ;  /* 0x00000003000085a7 */ /* 0x000ea400080010ff */
[----:B--2---:R-:W-:Y:S05]  /*3980*/  @P0 BRA `(.L_x_67) ;  /* 0x0000000000200947 */ /* 0x004fea0003800000 */
.L_x_68:
[----:B--2---:R2:W4:Y:S02]  /*3990*/  SYNCS.PHASECHK.TRANS64.TRYWAIT P0, [R0+URZ], R3 ;  /* 0x00000003000075a7 */ /* 0x00452400080011ff */
[----:B----4-:R-:W-:Y:S05]  /*39a0*/  @!P0 NANOSLEEP.SYNCS 0x989680 ;  /* 0x009896800000895d */ /* 0x010fea0003900000 */
[----:B------:R-:W4:Y:S02]  /*39b0*/  @!P0 SYNCS.PHASECHK.TRANS64 P0, [R0+URZ], R3 ;  /* 0x00000003000085a7 */ /* 0x000f2400080010ff */
[----:B----4-:R-:W-:Y:S05]  /*39c0*/  @!P0 BRA `(.L_x_68) ;  /* 0xfffffffc00f08947 */ /* 0x010fea000383ffff */
[----:B------:R-:W-:Y:S05]  /*39d0*/  BRA `(.L_x_67) ;  /* 0x00000000000c7947 */ /* 0x000fea0003800000 */
.L_x_65:
[----:B------:R-:W-:-:S04]  /*39e0*/  UIADD3 UR4, UPT, UPT, UR6, 0xf0, URZ ;  /* 0x000000f006047890 */ /* 0x000fc8000fffe0ff */
[----:B------:R-:W-:-:S09]  /*39f0*/  UPRMT UR4, UR5, 0x654, UR4 ;  /* 0x0000065405047896 */ /* 0x000fd20008000004 */
[----:B------:R-:W-:Y:S03]  /*3a00*/  SYNCS.ARRIVE.TRANS64.RED.A1T0 RZ, [UR4], RZ ;  /* 0x000000ffffff79a7 */ /* 0x000fe60008100404 */
.L_x_67:
[----:B-12---:R-:W-:Y:S01]  /*3a10*/  SHF.L.U32 R3, RZ, 0x1f, RZ ;  /* 0x0000001fff037819 */ /* 0x006fe200000006ff */
[----:B------:R-:W-:Y:S01]  /*3a20*/  UIADD3 UR4, UPT, UPT, UR6, 0xf0, URZ ;  /* 0x000000f006047890 */ /* 0x000fe2000fffe0ff */
[----:B------:R-:W-:Y:S02]  /*3a30*/  PLOP3.LUT P0, PT, PT, PT, UP0, 0x80, 0x8 ;  /* 0x000000000008781c */ /* 0x000fe40003f0f008 */
[----:B------:R-:W1:Y:S02]  /*3a40*/  SYNCS.PHASECHK.TRANS64.TRYWAIT P1, [UR6+0xf0], R3 ;  /* 0x0000f003ff0075a7 */ /* 0x000e640008021106 */
[----:B-1----:R-:W-:Y:S09]  /*3a50*/  @!P1 BRA `(.L_x_69) ;  /* 0x00000068000c9947 */ /* 0x002ff20003800000 */
.L_x_161:
[----:B------:R-:W-:Y:S02]  /*3a60*/  @!UP0 UPRMT UR4, UR5, 0x654, UR4 ;  /* 0x0000065405048896 */ /* 0x000fe40008000004 */
[----:B------:R-:W-:Y:S01]  /*3a70*/  ULOP3.LUT UR5, UR23, 0xffff, URZ, 0xc0, !UPT ;  /* 0x0000ffff17057892 */ /* 0x000fe2000f8ec0ff */
[----:B------:R-:W-:-:S03]  /*3a80*/  UMOV UR8, 0xffff ;  /* 0x0000ffff00087882 */ /* 0x000fc60000000000 */
[----:B------:R-:W-:-:S03]  /*3a90*/  USHF.R.U32.HI UR5, URZ, 0x5, UR5 ;  /* 0x00000005ff057899 */ /* 0x000fc60008011605 */
[----:B------:R-:W-:Y:S01]  /*3aa0*/  @!P0 SYNCS.ARRIVE.TRANS64.RED.A1T0 RZ, [UR4], RZ ;  /* 0x000000ffffff89a7 */ /* 0x000fe20008100404 */
[----:B------:R-:W-:Y:S01]  /*3ab0*/  NOP ;  /* 0x0000000000007918 */ /* 0x000fe20000000000 */
[----:B-1----:R-:W1:Y:S01]  /*3ac0*/  LDS R0, [UR7+0x14] ;  /* 0x00001407ff007984 */ /* 0x002e620008000800 */
[----:B------:R-:W-:Y:S01]  /*3ad0*/  USHF.L.U32 UR8, UR8, UR5, URZ ;  /* 0x0000000508087299 */ /* 0x000fe200080006ff */
[----:B------:R-:W-:Y:S02]  /*3ae0*/  UMOV UR4, 0x1 ;  /* 0x0000000100047882 */ /* 0x000fe40000000000 */
[----:B------:R-:W-:-:S03]  /*3af0*/  USHF.L.U32 UR4, UR4, UR5, URZ ;  /* 0x0000000504047299 */ /* 0x000fc600080006ff */
[----:B-1----:R-:W-:-:S04]  /*3b00*/  LOP3.LUT R0, R0, UR8, RZ, 0xc0, !PT ;  /* 0x0000000800007c12 */ /* 0x002fc8000f8ec0ff */
[----:B------:R-:W-:-:S13]  /*3b10*/  ISETP.NE.AND P0, PT, R0, UR8, PT ;  /* 0x0000000800007c0c */ /* 0x000fda000bf05270 */
[----:B------:R-:W-:Y:S05]  /*3b20*/  @P0 BRA `(.L_x_70) ;  /* 0x0000000000580947 */ /* 0x000fea0003800000 */
[----:B------:R-:W1:Y:S02]  /*3b30*/  LDS R0, [UR7+0x18] ;  /* 0x00001807ff007984 */ /* 0x000e640008000800 */
[----:B-1----:R-:W-:-:S04]  /*3b40*/  LOP3.LUT R0, R0, UR4, RZ, 0xc0, !PT ;  /* 0x0000000400007c12 */ /* 0x002fc8000f8ec0ff */
[----:B------:R-:W-:-:S13]  /*3b50*/  ISETP.NE.AND P0, PT, R0, UR4, PT ;  /* 0x0000000400007c0c */ /* 0x000fda000bf05270 */
[----:B------:R-:W-:Y:S05]  /*3b60*/  @P0 BRA `(.L_x_71) ;  /* 0x00000000003c0947 */ /* 0x000fea0003800000 */
[----:B------:R-:W1:Y:S01]  /*3b70*/  S2R R2, SR_LANEID ;  /* 0x0000000000027919 */ /* 0x000e620000000000 */
[----:B------:R-:W-:Y:S01]  /*3b80*/  ULOP3.LUT UR8, URZ, UR8, URZ, 0x33, !UPT ;  /* 0x00000008ff087292 */ /* 0x000fe2000f8e33ff */
[----:B------:R-:W-:Y:S01]  /*3b90*/  LOP3.LUT R4, RZ, UR4, RZ, 0x33, !PT ;  /* 0x00000004ff047c12 */ /* 0x000fe2000f8e33ff */
[----:B------:R-:W-:Y:S02]  /*3ba0*/  VOTEU.ANY UR6, UPT, PT ;  /* 0x0000000000067886 */ /* 0x000fe400038e0100 */
[----:B------:R-:W-:Y:S01]  /*3bb0*/  UFLO.U32 UR6, UR6 ;  /* 0x00000006000672bd */ /* 0x000fe200080e0000 */
[----:B------:R-:W2:Y:S01]  /*3bc0*/  REDUX UR4, R4 ;  /* 0x00000000040473c4 */ /* 0x000ea20000000000 */
[----:B------:R-:W-:-:S06]  /*3bd0*/  IMAD.U32 R0, RZ, RZ, UR8 ;  /* 0x00000008ff007e24 */ /* 0x000fcc000f8e00ff */
[----:B------:R4:W-:Y:S01]  /*3be0*/  UTCATOMSWS.AND URZ, UR8 ;  /* 0x0000000800ff79e3 */ /* 0x0009e20008000000 */
[----:B------:R-:W3:Y:S01]  /*3bf0*/  REDUX UR5, R0 ;  /* 0x00000000000573c4 */ /* 0x000ee20000000000 */
[----:B-1----:R-:W-:Y:S01]  /*3c00*/  ISETP.EQ.U32.AND P0, PT, R2, UR6, PT ;  /* 0x0000000602007c0c */ /* 0x002fe2000bf02070 */
[----:B--2---:R-:W-:Y:S01]  /*3c10*/  IMAD.U32 R2, RZ, RZ, UR4 ;  /* 0x00000004ff027e24 */ /* 0x004fe2000f8e00ff */
[----:B---3--:R-:W-:-:S11]  /*3c20*/  MOV R3, UR5 ;  /* 0x0000000500037c02 */ /* 0x008fd60008000f00 */
[----:B------:R4:W-:Y:S04]  /*3c30*/  @P0 ATOMS.AND RZ, [UR7+0x14], R3 ;  /* 0x00001403ffff098c */ /* 0x0009e8000a800007 */
[----:B------:R4:W-:Y:S01]  /*3c40*/  @P0 ATOMS.AND RZ, [UR7+0x18], R2 ;  /* 0x00001802ffff098c */ /* 0x0009e2000a800007 */
[----:B------:R-:W-:Y:S05]  /*3c50*/  BRA `(.L_x_72) ;  /* 0x0000000000147947 */ /* 0x000fea0003800000 */
.L_x_71:
[----:B------:R-:W-:Y:S02]  /*3c60*/  MOV R2, 0x3c80 ;  /* 0x00003c8000027802 */ /* 0x000fe40000000f00 */
[----:B---3-5:R-:W-:Y:S05]  /*3c70*/  CALL.REL.NOINC `($__internal_0_$__cuda_sm10x_tcgen05_guardrail_trap_col_being_dealloced_not_returned_by_alloc) ;  /* 0x0000006800ec7944 */ /* 0x028fea0003c00000 */
[----:B------:R-:W-:Y:S05]  /*3c80*/  BRA `(.L_x_72) ;  /* 0x0000000000087947 */ /* 0x000fea0003800000 */
.L_x_70:
[----:B------:R-:W-:Y:S02]  /*3c90*/  MOV R2, 0x3cb0 ;  /* 0x00003cb000027802 */ /* 0x000fe40000000f00 */
[----:B---3-5:R-:W-:Y:S05]  /*3ca0*/  CALL.REL.NOINC `($__internal_2_$__cuda_sm10x_tcgen05_guardrail_trap_unallocated_columns_being_dealloced) ;  /* 0x0000006800f87944 */ /* 0x028fea0003c00000 */
.L_x_72:
[----:B------:R-:W-:Y:S01]  /*3cb0*/  NOP ;  /* 0x0000000000007918 */ /* 0x000fe20000000000 */
[----:B----4-:R-:W-:Y:S05]  /*3cc0*/  EXIT ;  /* 0x000000000000794d */ /* 0x010fea0003800000 */
.L_x_45:
[----:B------:R-:W-:-:S09]  /*3cd0*/  UISETP.NE.OR UP5, UPT, UR10, 0x3, !UP5 ;  /* 0x000000030a00788c */ /* 0x000fd2000efa5670 */
[----:B------:R-:W-:Y:S05]  /*3ce0*/  BRA.U UP5, `(.L_x_73) ;  /* 0x0000001505607547 */ /* 0x000fea000b800000 */
[----:B------:R-:W1:Y:S01]  /*3cf0*/  LDCU.64 UR6, c[0x0][0xa88] ;  /* 0x00015100ff0677ac */ /* 0x000e620008000a00 */
[----:B------:R-:W2:Y:S01]  /*3d00*/  LDC R0, c[0x0][0xd30] ;  /* 0x00034c00ff007b82 */ /* 0x000ea20000000800 */
[----:B------:R-:W-:Y:S02]  /*3d10*/  HFMA2 R31, -RZ, RZ, 0, 0 ;  /* 0x00000000ff1f7431 */ /* 0x000fe400000001ff */
[----:B------:R-:W-:Y:S01]  /*3d20*/  IMAD.MOV.U32 R33, RZ, RZ, 0x1 ;  /* 0x00000001ff217424 */ /* 0x000fe200078e00ff */
[----:B------:R-:W3:Y:S01]  /*3d30*/  LDCU.64 UR4, c[0x0][0xa90] ;  /* 0x00015200ff0477ac */ /* 0x000ee20008000a00 */
[----:B------:R-:W-:Y:S01]  /*3d40*/  IMAD.MOV.U32 R32, RZ, RZ, RZ ;  /* 0x000000ffff207224 */ /* 0x000fe200078e00ff */
[----:B------:R-:W-:Y:S01]  /*3d50*/  MOV R29, 0x4000 ;  /* 0x00004000001d7802 */ /* 0x000fe20000000f00 */
[----:B------:R-:W-:Y:S01]  /*3d60*/  UISETP.NE.AND UP2, UPT, UR10, 0x2, UPT ;  /* 0x000000020a00788c */ /* 0x000fe2000bf45270 */
[----:B------:R-:W4:Y:S01]  /*3d70*/  LDC R23, c[0x0][0x370] ;  /* 0x0000dc00ff177b82 */ /* 0x000f220000000800 */
[----:B------:R-:W-:-:S02]  /*3d80*/  UPLOP3.LUT UP1, UPT, UPT, UPT, UPT, 0x40, 0x4 ;  /* 0x000000000004789c */ /* 0x000fc40003f2e870 */
[----:B------:R-:W-:-:S05]  /*3d90*/  USEL UR13, URZ, 0x1, UP2 ;  /* 0x00000001ff0d7887 */ /* 0x000fca0009000000 */
[----:B------:R-:W4:Y:S01]  /*3da0*/  LDC R8, c[0x0][0xd0c] ;  /* 0x00034300ff087b82 */ /* 0x000f220000000800 */
[----:B-1----:R-:W-:-:S03]  /*3db0*/  UISETP.NE.U32.AND UP5, UPT, UR6, URZ, UPT ;  /* 0x000000ff0600728c */ /* 0x002fc6000bfa5070 */
[----:B------:R-:W-:Y:S01]  /*3dc0*/  UMOV UR6, 0x400 ;  /* 0x0000040000067882 */ /* 0x000fe20000000000 */
[----:B------:R-:W-:Y:S02]  /*3dd0*/  UISETP.NE.AND.EX UP5, UPT, UR7, URZ, UPT, UP5 ;  /* 0x000000ff0700728c */ /* 0x000fe4000bfa5350 */
[----:B------:R-:W-:Y:S01]  /*3de0*/  ULEA UR6, UR37, UR6, 0x18 ;  /* 0x0000000625067291 */ /* 0x000fe2000f8ec0ff */
[----:B------:R-:W1:Y:S01]  /*3df0*/  LDC R22, c[0x0][0xd20] ;  /* 0x00034800ff167b82 */ /* 0x000e620000000800 */
[----:B---3--:R-:W-:Y:S01]  /*3e00*/  UISETP.NE.U32.AND UP6, UPT, UR4, URZ, UPT ;  /* 0x000000ff0400728c */ /* 0x008fe2000bfc5070 */
[----:B--2---:R-:W-:Y:S01]  /*3e10*/  ISETP.NE.AND P1, PT, R0, 0x1, PT ;  /* 0x000000010000780c */ /* 0x004fe20003f25270 */
[----:B------:R-:W-:Y:S02]  /*3e20*/  UIADD3 UR7, UPT, UPT, UR6, 0x58, URZ ;  /* 0x0000005806077890 */ /* 0x000fe4000fffe0ff */
[----:B------:R-:W-:Y:S02]  /*3e30*/  UIADD3 UR57, UPT, UPT, UR6, 0x40, URZ ;  /* 0x0000004006397890 */ /* 0x000fe4000fffe0ff */
[----:B------:R-:W-:Y:S01]  /*3e40*/  UIADD3 UR49, UPT, UPT, UR6, 0x48, URZ ;  /* 0x0000004806317890 */ /* 0x000fe2000fffe0ff */
[----:B------:R-:W2:Y:S01]  /*3e50*/  LDC.64 R34, c[0x0][0x348] ;  /* 0x0000d200ff227b82 */ /* 0x000ea20000000a00 */
[----:B------:R-:W-:-:S02]  /*3e60*/  UIADD3 UR41, UPT, UPT, UR6, 0x50, URZ ;  /* 0x0000005006297890 */ /* 0x000fc4000fffe0ff */
[----:B------:R-:W-:Y:S02]  /*3e70*/  UPRMT UR7, UR37, 0x654, UR7 ;  /* 0x0000065425077896 */ /* 0x000fe40008000007 */
[----:B------:R-:W-:-:S03]  /*3e80*/  UISETP.NE.AND.EX UP6, UPT, UR5, URZ, UPT, UP6 ;  /* 0x000000ff0500728c */ /* 0x000fc6000bfc5360 */
[----:B------:R-:W3:Y:S08]  /*3e90*/  LDC.64 R18, c[0x0][0xd10] ;  /* 0x00034400ff127b82 */ /* 0x000ef00000000a00 */
[----:B------:R-:W1:Y:S08]  /*3ea0*/  LDC.64 R6, c[0x0][0xd18] ;  /* 0x00034600ff067b82 */ /* 0x000e700000000a00 */
[----:B------:R-:W1:Y:S08]  /*3eb0*/  LDC.64 R4, c[0x0][0xd28] ;  /* 0x00034a00ff047b82 */ /* 0x000e700000000a00 */
[----:B----4-:R-:W1:Y:S02]  /*3ec0*/  LDC R28, c[0x0][0x374] ;  /* 0x0000dd00ff1c7b82 */ /* 0x010e640000000800 */
.L_x_84:
[C---:B------:R-:W-:Y:S02]  /*3ed0*/  LEA R0, R32.reuse, UR6, 0x3 ;  /* 0x0000000620007c11 */ /* 0x040fe4000f8e18ff */
[----:B------:R-:W-:Y:S02]  /*3ee0*/  SHF.L.U32 R3, R31, 0x1f, RZ ;  /* 0x0000001f1f037819 */ /* 0x000fe400000006ff */
[----:B------:R-:W-:Y:S02]  /*3ef0*/  LEA R24, R32, UR6, 0x4 ;  /* 0x0000000620187c11 */ /* 0x000fe4000f8e20ff */
[----:B----4-:R-:W4:Y:S02]  /*3f00*/  SYNCS.PHASECHK.TRANS64.TRYWAIT P0, [R0+URZ+0x90], R3 ;  /* 0x00009003000075a7 */ /* 0x010f2400080011ff */
[----:B----4-:R-:W-:Y:S05]  /*3f10*/  @!P0 BRA `(.L_x_74) ;  /* 0x0000006000f48947 */ /* 0x010fea0003800000 */
.L_x_162:
[----:B------:R-:W-:Y:S01]  /*3f20*/  ISETP.GE.AND P0, PT, R2, 0x1, PT ;  /* 0x000000010200780c */ /* 0x000fe20003f06270 */
[----:B------:R-:W1:Y:S01]  /*3f30*/  LDS.128 R24, [R24+0x100] ;  /* 0x0001000018187984 */ /* 0x000e620000000c00 */
[----:B----4-:R-:W-:Y:S01]  /*3f40*/  VIADD R0, R0, 0xa0 ;  /* 0x000000a000007836 */ /* 0x010fe20000000000 */
[----:B------:R-:W-:Y:S01]  /*3f50*/  @!PT LDS RZ, [RZ] ;  /* 0x00000000fffff984 */ /* 0x000fe20000000800 */
[----:B------:R-:W-:Y:S01]  /*3f60*/  @!PT LDS RZ, [RZ] ;  /* 0x00000000fffff984 */ /* 0x000fe20000000800 */
[----:B------:R-:W-:Y:S01]  /*3f70*/  @!PT LDS RZ, [RZ] ;  /* 0x00000000fffff984 */ /* 0x000fe20000000800 */
[----:B------:R-:W-:Y:S01]  /*3f80*/  @!PT LDS RZ, [RZ] ;  /* 0x00000000fffff984 */ /* 0x000fe20000000800 */
[----:B------:R4:W-:Y:S06]  /*3f90*/  MEMBAR.ALL.CTA ;  /* 0x0000000000007992 */ /* 0x0009ec0000008000 */
[----:B----4-:R-:W4:Y:S01]  /*3fa0*/  FENCE.VIEW.ASYNC.S ;  /* 0x00000000000073c6 */ /* 0x010f220000000000 */
[----:B------:R-:W-:Y:S04]  /*3fb0*/  PRMT R0, RZ, 0x654, R0 ;  /* 0x00000654ff007816 */ /* 0x000fe80000000000 */
[----:B----4-:R4:W-:Y:S01]  /*3fc0*/  SYNCS.ARRIVE.TRANS64.RED.A1T0 RZ, [R0+URZ], RZ ;  /* 0x000000ff00ff79a7 */ /* 0x0109e200081004ff */
[----:B-1----:R-:W-:Y:S11]  /*3fd0*/  LOP3.LUT P3, RZ, R26, 0x1, RZ, 0xc0, !PT ;  /* 0x000000011aff7812 */ /* 0x002ff6000786c0ff */
[----:B------:R-:W-:Y:S02]  /*3fe0*/  @!UPT UIADD3 URZ, UPT, UPT, URZ, URZ, URZ ;  /* 0x000000fffffff290 */ /* 0x000fe4000fffe0ff */
[----:B------:R-:W-:Y:S02]  /*3ff0*/  @P3 MOV R13, R24 ;  /* 0x00000018000d3202 */ /* 0x000fe40000000f00 */
[----:B------:R-:W-:Y:S01]  /*4000*/  @P3 LOP3.LUT R10, R25, 0xffff, RZ, 0xc0, !PT ;  /* 0x0000ffff190a3812 */ /* 0x000fe200078ec0ff */
[----:B----4-:R-:W-:Y:S06]  /*4010*/  @!P0 BRA `(.L_x_75) ;  /* 0x0000000000a48947 */ /* 0x010fec0003800000 */
[----:B------:R-:W-:Y:S01]  /*4020*/  IMAD.HI.U32 R37, R28, R7, RZ ;  /* 0x000000071c257227 */ /* 0x000fe200078e00ff */
[----:B------:R-:W-:Y:S02]  /*4030*/  ISETP.NE.AND P0, PT, R6, 0x1, PT ;  /* 0x000000010600780c */ /* 0x000fe40003f05270 */
[----:B------:R-:W-:Y:S01]  /*4040*/  ISETP.NE.AND P2, PT, R2, 0x1, PT ;  /* 0x000000010200780c */ /* 0x000fe20003f45270 */
[----:B---3--:R-:W-:Y:S01]  /*4050*/  IMAD.HI.U32 R36, R23, R18, RZ ;  /* 0x0000001217247227 */ /* 0x008fe200078e00ff */
[----:B------:R-:W-:Y:S02]  /*4060*/  SHF.R.U32.HI R37, RZ, R22, R37 ;  /* 0x00000016ff257219 */ /* 0x000fe40000011625 */
[----:B------:R-:W-:Y:S01]  /*4070*/  ISETP.NE.AND P4, PT, R8, 0x1, PT ;  /* 0x000000010800780c */ /* 0x000fe20003f85270 */
[----:B------:R-:W-:Y:S01]  /*4080*/  IMAD.HI.U32 R38, R13, R18, RZ ;  /* 0x000000120d267227 */ /* 0x000fe200078e00ff */
[----:B------:R-:W-:Y:S02]  /*4090*/  SHF.R.U32.HI R36, RZ, R19, R36 ;  /* 0x00000013ff247219 */ /* 0x000fe40000011624 */
[----:B------:R-:W-:Y:S01]  /*40a0*/  SEL R3, R28, R37, !P0 ;  /* 0x000000251c037207 */ /* 0x000fe20004000000 */
[C---:B------:R-:W-:Y:S01]  /*40b0*/  IMAD.HI.U32 R37, R10.reuse, R7, RZ ;  /* 0x000000070a257227 */ /* 0x040fe200078e00ff */
[----:B------:R-:W-:Y:S02]  /*40c0*/  SEL R11, R23, R36, !P4 ;  /* 0x00000024170b7207 */ /* 0x000fe40006000000 */
[----:B------:R-:W-:Y:S01]  /*40d0*/  SHF.R.U32.HI R38, RZ, R19, R38 ;  /* 0x00000013ff267219 */ /* 0x000fe20000011626 */
[----:B------:R-:W-:Y:S01]  /*40e0*/  IMAD.HI.U32 R40, R3, R4, RZ ;  /* 0x0000000403287227 */ /* 0x000fe200078e00ff */
[----:B------:R-:W-:Y:S03]  /*40f0*/  SHF.R.U32.HI R37, RZ, R22, R37 ;  /* 0x00000016ff257219 */ /* 0x000fe60000011625 */
[----:B------:R-:W-:Y:S01]  /*4100*/  IMAD.HI.U32 R36, R11, R4, RZ ;  /* 0x000000040b247227 */ /* 0x000fe200078e00ff */
[----:B------:R-:W-:Y:S02]  /*4110*/  @P2 SHF.R.U32.HI R3, RZ, R5, R40 ;  /* 0x00000005ff032219 */ /* 0x000fe40000011628 */
[----:B------:R-:W-:Y:S02]  /*4120*/  SEL R9, R10, R37, !P0 ;  /* 0x000000250a097207 */ /* 0x000fe40004000000 */
[----:B------:R-:W-:Y:S01]  /*4130*/  @P2 SHF.R.U32.HI R11, RZ, R5, R36 ;  /* 0x00000005ff0b2219 */ /* 0x000fe20000011624 */
[C---:B------:R-:W-:Y:S01]  /*4140*/  IMAD R12, R2.reuse, R3, RZ ;  /* 0x00000003020c7224 */ /* 0x040fe200078e02ff */
[----:B------:R-:W-:Y:S01]  /*4150*/  SEL R3, R13, R38, !P4 ;  /* 0x000000260d037207 */ /* 0x000fe20006000000 */
[C---:B------:R-:W-:Y:S03]  /*4160*/  IMAD.HI.U32 R16, R9.reuse, R4, RZ ;  /* 0x0000000409107227 */ /* 0x040fe600078e00ff */
[----:B------:R-:W-:Y:S01]  /*4170*/  ISETP.GE.AND P0, PT, R9, R12, PT ;  /* 0x0000000c0900720c */ /* 0x000fe20003f06270 */
[C---:B------:R-:W-:Y:S01]  /*4180*/  IMAD R14, R2.reuse, R11, RZ ;  /* 0x0000000b020e7224 */ /* 0x040fe200078e02ff */
[----:B------:R-:W-:Y:S04]  /*4190*/  SHF.R.U32.HI R16, RZ, R5, R16 ;  /* 0x00000005ff107219 */ /* 0x000fe80000011610 */
[----:B------:R-:W-:Y:S02]  /*41a0*/  ISETP.GE.OR P0, PT, R3, R14, P0 ;  /* 0x0000000e0300720c */ /* 0x000fe40000706670 */
[----:B------:R-:W-:Y:S05]  /*41b0*/  SEL R17, R9, R16, !P2 ;  /* 0x0000001009117207 */ /* 0x000fea0005000000 */
[----:B------:R-:W-:Y:S04]  /*41c0*/  IMAD.MOV R15, RZ, RZ, -R17 ;  /* 0x000000ffff0f7224 */ /* 0x000fe800078e0a11 */
[----:B------:R-:W-:Y:S02]  /*41d0*/  IMAD R15, R2, R15, R9 ;  /* 0x0000000f020f7224 */ /* 0x000fe400078e0209 */
[C---:B------:R-:W-:Y:S05]  /*41e0*/  @!P0 IMAD.HI.U32 R12, R3.reuse, R4, RZ ;  /* 0x00000004030c8227 */ /* 0x040fea00078e00ff */
[----:B------:R-:W-:Y:S04]  /*41f0*/  @!P0 SHF.R.U32.HI R12, RZ, R5, R12 ;  /* 0x00000005ff0c8219 */ /* 0x000fe8000001160c */
[----:B------:R-:W-:Y:S01]  /*4200*/  @!P0 SEL R0, R3, R12, !P2 ;  /* 0x0000000c03008207 */ /* 0x000fe20005000000 */
[----:B------:R-:W-:Y:S03]  /*4210*/  IMAD.MOV R12, RZ, RZ, -R3 ;  /* 0x000000ffff0c7224 */ /* 0x000fe600078e0a03 */
[----:B------:R-:W-:Y:S01]  /*4220*/  @!P0 IADD3 R16, PT, PT, R17, -R0, RZ ;  /* 0x8000000011108210 */ /* 0x000fe20007ffe0ff */
[----:B------:R-:W-:Y:S01]  /*4230*/  @!P0 IMAD R0, R11, R15, R0 ;  /* 0x0000000f0b008224 */ /* 0x000fe200078e0200 */
[----:B------:R-:W-:Y:S01]  /*4240*/  IADD3 R11, PT, PT, -R9, RZ, RZ ;  /* 0x000000ff090b7210 */ /* 0x000fe20007ffe1ff */
[----:B------:R-:W-:Y:S02]  /*4250*/  IMAD R13, R8, R12, R13 ;  /* 0x0000000c080d7224 */ /* 0x000fe400078e020d */
[----:B------:R-:W-:Y:S02]  /*4260*/  @!P0 IMAD R9, R16, R2, R3 ;  /* 0x0000000210098224 */ /* 0x000fe400078e0203 */
[----:B------:R-:W-:Y:S02]  /*4270*/  @!P0 IMAD.MOV.U32 R3, RZ, RZ, R0 ;  /* 0x000000ffff038224 */ /* 0x000fe400078e0000 */
[----:B------:R-:W-:Y:S02]  /*4280*/  IMAD R10, R6, R11, R10 ;  /* 0x0000000b060a7224 */ /* 0x000fe400078e020a */
[----:B------:R-:W-:Y:S02]  /*4290*/  IMAD R13, R3, R8, R13 ;  /* 0x00000008030d7224 */ /* 0x000fe400078e020d */
[----:B------:R-:W-:Y:S02]  /*42a0*/  IMAD R10, R9, R6, R10 ;  /* 0x00000006090a7224 */ /* 0x000fe400078e020a */
.L_x_75:
[----:B------:R-:W-:Y:S05]  /*42b0*/  BRA.U UP1, `(.L_x_76) ;  /* 0x0000000101107547 */ /* 0x000fea000b800000 */
[----:B------:R-:W-:Y:S04]  /*42c0*/  MOV R0, UR13 ;  /* 0x0000000d00007c02 */ /* 0x000fe80008000f00 */
[----:B------:R-:W-:Y:S04]  /*42d0*/  SHF.L.U32 R3, R0, 0x1f, RZ ;  /* 0x0000001f00037819 */ /* 0x000fe800000006ff */
[----:B------:R-:W1:Y:S02]  /*42e0*/  SYNCS.PHASECHK.TRANS64.TRYWAIT P0, [UR6+0x88], R3 ;  /* 0x00008803ff0075a7 */ /* 0x000e640008001106 */
[----:B-1----:R-:W-:Y:S05]  /*42f0*/  @!P0 BRA `(.L_x_77) ;  /* 0x0000006000108947 */ /* 0x002fea0003800000 */
.L_x_76:
[----:B------:R-:W-:Y:S02]  /*4300*/  R2UR UR59, R20 ;  /* 0x00000000143b72ca */ /* 0x000fe400000e0000 */
[----:B------:R-:W-:Y:S02]  /*4310*/  R2UR UR58, R21 ;  /* 0x00000000153a72ca */ /* 0x000fe400000e0000 */
[----:B------:R-:W-:Y:S02]  /*4320*/  ISETP.NE.U32.AND P2, PT, RZ, UR4, PT ;  /* 0x00000004ff007c0c */ /* 0x000fe4000bf45070 */
[----:B------:R-:W-:Y:S02]  /*4330*/  SHF.L.U32 R11, R33, 0x1f, RZ ;  /* 0x0000001f210b7819 */ /* 0x000fe400000006ff */
[----:B------:R-:W-:Y:S05]  /*4340*/  ISETP.NE.AND.EX P2, PT, RZ, UR5, PT, P2 ;  /* 0x00000005ff007c0c */ /* 0x000fea000bf45320 */
[----:B------:R-:W-:Y:S02]  /*4350*/  USHF.L.U32 UR59, UR59, 0x7, URZ ;  /* 0x000000073b3b7899 */ /* 0x000fe400080006ff */
[----:B------:R-:W-:Y:S01]  /*4360*/  USHF.L.U32 UR58, UR58, 0x7, URZ ;  /* 0x000000073a3a7899 */ /* 0x000fe200080006ff */
[----:B------:R-:W-:Y:S11]  /*4370*/  BRA.U !UP6, `(.L_x_78) ;  /* 0x000000010e347547 */ /* 0x000ff6000b800000 */
[----:B------:R-:W-:Y:S01]  /*4380*/  UPLOP3.LUT UP0, UPT, UPT, UPT, UP5, 0x80, 0x8 ;  /* 0x000000000008789c */ /* 0x000fe20003f0f050 */
[----:B-1----:R-:W-:Y:S02]  /*4390*/  HFMA2 R0, -RZ, RZ, 0, 5.9604644775390625e-08 ;  /* 0x00000001ff007431 */ /* 0x002fe400000001ff */
[----:B------:R-:W-:Y:S03]  /*43a0*/  IMAD.MOV.U32 R89, RZ, RZ, 0x1 ;  /* 0x00000001ff597424 */ /* 0x000fe600078e00ff */
[----:B------:R-:W-:Y:S05]  /*43b0*/  PLOP3.LUT P0, PT, PT, PT, UP0, 0x80, 0x8 ;  /* 0x000000000008781c */ /* 0x000fea0003f0f008 */
[----:B------:R-:W1:Y:S01]  /*43c0*/  @UP0 LDCU.64 UR10, c[0x0][0xa88] ;  /* 0x00015100ff0a07ac */ /* 0x000e620008000a00 */
[----:B------:R-:W-:Y:S07]  /*43d0*/  @UP0 UIMAD UR8, UR36, UR4, URZ ;  /* 0x00000004240802a4 */ /* 0x000fee000f8e02ff */
[----:B------:R-:W-:Y:S01]  /*43e0*/  @!P0 PRMT R89, R0, 0x7610, R89 ;  /* 0x0000761000598816 */ /* 0x000fe20000000059 */
[----:B-1----:R-:W-:Y:S03]  /*43f0*/  @UP0 UIMAD.WIDE UR10, UR8, 0x4, UR10 ;  /* 0x00000004080a08a5 */ /* 0x002fe6000f8e020a */
[----:B------:R-:W1:Y:S03]  /*4400*/  @!UP0 LDCU UR8, c[0x0][0xa80] ;  /* 0x00015000ff0887ac */ /* 0x000e660008000800 */
[----:B------:R-:W-:Y:S01]  /*4410*/  IMAD.U32 R14, RZ, RZ, UR10 ;  /* 0x0000000aff0e7e24 */ /* 0x000fe2000f8e00ff */
[----:B------:R-:W-:Y:S05]  /*4420*/  MOV R15, UR11 ;  /* 0x0000000b000f7c02 */ /* 0x000fea0008000f00 */
[----:B-----5:R4:W5:Y:S02]  /*4430*/  @P0 LDG.E R49, desc[UR38][R14.64] ;  /* 0x000000260e310981 */ /* 0x020964000c1e1900 */
[----:B-1--4-:R-:W-:Y:S07]  /*4440*/  @!P0 IMAD.U32 R49, RZ, RZ, UR8 ;  /* 0x00000008ff318e24 */ /* 0x012fee000f8e00ff */
.L_x_78:
[----:B-----5:R-:W-:Y:S01]  /*4450*/  @!P2 FSETP.EQ.AND P0, PT, R49, RZ, PT ;  /* 0x000000ff3100a20b */ /* 0x020fe20003f02000 */
[----:B------:R-:W-:Y:S01]  /*4460*/  @!UPT UIADD3 URZ, UPT, UPT, URZ, URZ, URZ ;  /* 0x000000fffffff290 */ /* 0x000fe2000fffe0ff */
[----:B------:R-:W-:Y:S11]  /*4470*/  @!P2 BRA `(.L_x_79) ;  /* 0x000000000014a947 */ /* 0x000ff60003800000 */
[----:B------:R-:W-:Y:S02]  /*4480*/  LOP3.LUT P2, RZ, R89, 0xff, RZ, 0xc0, !PT ;  /* 0x000000ff59ff7812 */ /* 0x000fe4000784c0ff */
[----:B------:R-:W-:Y:S04]  /*4490*/  PLOP3.LUT P0, PT, PT, PT, UP0, 0x80, 0x8 ;  /* 0x000000000008781c */ /* 0x000fe80003f0f008 */
[----:B------:R-:W-:Y:S07]  /*44a0*/  PLOP3.LUT P0, PT, P0, PT, PT, 0x8, 0x80 ;  /* 0x000000000080781c */ /* 0x000fee000070e170 */
[----:B------:R-:W-:Y:S11]  /*44b0*/  @P2 FSETP.EQ.AND P0, PT, R49, RZ, PT ;  /* 0x000000ff3100220b */ /* 0x000ff60003f02000 */
[----:B------:R-:W-:Y:S02]  /*44c0*/  @!UPT UIADD3 URZ, UPT, UPT, URZ, URZ, URZ ;  /* 0x000000fffffff290 */ /* 0x000fe4000fffe0ff */
.L_x_79:
[----:B------:R-:W4:Y:S01]  /*44d0*/  SYNCS.PHASECHK.TRANS64.TRYWAIT P2, [UR6+0x60], R11 ;  /* 0x0000600bff0075a7 */ /* 0x000f220008041106 */
[----:B------:R-:W-:Y:S04]  /*44e0*/  ELECT P4, URZ, PT ;  /* 0x0000000000ff782f */ /* 0x000fe80003880000 */
[----:B------:R-:W-:Y:S11]  /*44f0*/  PLOP3.LUT P4, PT, P0, P4, PT, 0xf2, 0x2f ;  /* 0x00000000002f781c */ /* 0x000ff60000789e72 */
[----:B------:R-:W-:Y:S02]  /*4500*/  @!UPT UIADD3 URZ, UPT, UPT, URZ, URZ, URZ ;  /* 0x000000fffffff290 */ /* 0x000fe4000fffe0ff */
[----:B--2---:R-:W-:Y:S05]  /*4510*/  @!P4 IADD3 R9, P0, PT, R34, 0x780, RZ ;  /* 0x000007802209c810 */ /* 0x004fea0007f1e0ff */
[----:B-1----:R-:W-:Y:S01]  /*4520*/  @!P4 IMAD.X R3, RZ, RZ, R35, P0 ;  /* 0x000000ffff03c224 */ /* 0x002fe200000e0623 */
[----:B----4-:R-:W-:Y:S07]  /*4530*/  @!P2 BRA `(.L_x_80) ;  /* 0x0000005c0098a947 */ /* 0x010fee0003800000 */
.L_x_165:
[----:B------:R-:W-:Y:S01]  /*4540*/  @!P4 R2UR UR9, R9 ;  /* 0x000000000909c2ca */ /* 0x000fe200000e0000 */
[----:B------:R-:W-:Y:S01]  /*4550*/  VOTEU.ALL UP4, P4 ;  /* 0x0000000000ff7886 */ /* 0x000fe20002080000 */
[----:B------:R-:W-:Y:S01]  /*4560*/  @!P4 R2UR UR8, R3 ;  /* 0x000000000308c2ca */ /* 0x000fe200000e0000 */
[----:B------:R-:W-:Y:S01]  /*4570*/  VOTEU.ALL UP3, P4 ;  /* 0x0000000000ff7886 */ /* 0x000fe20002060000 */
[----:B------:R-:W-:Y:S01]  /*4580*/  UMOV UR14, 0x0 ;  /* 0x00000000000e7882 */ /* 0x000fe20000000000 */
[----:B------:R-:W-:Y:S01]  /*4590*/  UMOV UR15, 0x10000000 ;  /* 0x10000000000f7882 */ /* 0x000fe20000000000 */
[----:B------:R-:W-:Y:S01]  /*45a0*/  @!UP4 UIADD3 UR56, UPT, UPT, UR6, 0x200, URZ ;  /* 0x000002000638c890 */ /* 0x000fe2000fffe0ff */
[----:B-1----:R-:W-:Y:S01]  /*45b0*/  @!P4 IMAD.MOV.U32 R0, RZ, RZ, 0x4000 ;  /* 0x00004000ff00c424 */ /* 0x002fe200078e00ff */
[----:B------:R-:W-:Y:S01]  /*45c0*/  UMOV UR60, UR36 ;  /* 0x00000024003c7c82 */ /* 0x000fe20008000000 */
[----:B------:R-:W-:Y:S01]  /*45d0*/  @!UP4 UIADD3 UR26, UPT, UPT, UR58, 0x20, URZ ;  /* 0x000000203a1ac890 */ /* 0x000fe2000fffe0ff */
[----:B------:R-:W-:Y:S01]  /*45e0*/  @!P4 IADD3 R9, P0, PT, R34, 0x780, RZ ;  /* 0x000007802209c810 */ /* 0x000fe20007f1e0ff */
[----:B------:R-:W-:Y:S02]  /*45f0*/  @!UP4 UIADD3 UR24, UPT, UPT, UR6, 0x1200, URZ ;  /* 0x000012000618c890 */ /* 0x000fe4000fffe0ff */
[----:B------:R-:W-:Y:S01]  /*4600*/  IMAD.U32 R14, RZ, RZ, UR9 ;  /* 0x00000009ff0e7e24 */ /* 0x000fe2000f8e00ff */
[----:B------:R-:W-:Y:S01]  /*4610*/  VOTEU.ALL UP2, P4 ;  /* 0x0000000000ff7886 */ /* 0x000fe20002040000 */
[----:B------:R-:W-:Y:S01]  /*4620*/  IMAD.U32 R15, RZ, RZ, UR8 ;  /* 0x00000008ff0f7e24 */ /* 0x000fe2000f8e00ff */
[----:B------:R-:W-:Y:S01]  /*4630*/  UMOV UR25, UR57 ;  /* 0x0000003900197c82 */ /* 0x000fe20008000000 */
[----:B------:R-:W-:Y:S01]  /*4640*/  UMOV UR27, UR59 ;  /* 0x0000003b001b7c82 */ /* 0x000fe20008000000 */
[----:B------:R-:W-:Y:S01]  /*4650*/  @!P4 R2UR UR22, R14 ;  /* 0x000000000e16c2ca */ /* 0x000fe200000e0000 */
[----:B------:R-:W-:Y:S01]  /*4660*/  UMOV UR28, UR36 ;  /* 0x00000024001c7c82 */ /* 0x000fe20008000000 */
[----:B------:R-:W-:Y:S01]  /*4670*/  @!P4 R2UR UR23, R15 ;  /* 0x000000000f17c2ca */ /* 0x000fe200000e0000 */
[----:B------:R-:W-:Y:S01]  /*4680*/  @!UP4 UIADD3 UR18, UPT, UPT, UR58, 0x40, URZ ;  /* 0x000000403a12c890 */ /* 0x000fe2000fffe0ff */
[----:B------:R-:W-:Y:S01]  /*4690*/  @!P4 IMAD.X R3, RZ, RZ, R35, P0 ;  /* 0x000000ffff03c224 */ /* 0x000fe200000e0623 */
[----:B------:R-:W-:Y:S01]  /*46a0*/  @!UP4 UIADD3 UR16, UPT, UPT, UR6, 0x2200, URZ ;  /* 0x000022000610c890 */ /* 0x000fe2000fffe0ff */
[----:B------:R-:W-:Y:S01]  /*46b0*/  VOTEU.ALL UP1, P4 ;  /* 0x0000000000ff7886 */ /* 0x000fe20002020000 */
[----:B------:R-:W-:Y:S01]  /*46c0*/  UMOV UR17, UR57 ;  /* 0x0000003900117c82 */ /* 0x000fe20008000000 */
[----:B------:R-:W-:Y:S01]  /*46d0*/  UMOV UR19, UR59 ;  /* 0x0000003b00137c82 */ /* 0x000fe20008000000 */
[----:B------:R-:W-:Y:S01]  /*46e0*/  UMOV UR20, UR36 ;  /* 0x0000002400147c82 */ /* 0x000fe20008000000 */
[----:B------:R-:W-:Y:S02]  /*46f0*/  @!UP4 UIADD3 UR10, UPT, UPT, UR58, 0x60, URZ ;  /* 0x000000603a0ac890 */ /* 0x000fe4000fffe0ff */
[----:B------:R-:W-:Y:S03]  /*4700*/  @!UP4 UIADD3 UR8, UPT, UPT, UR6, 0x3200, URZ ;  /* 0x000032000608c890 */ /* 0x000fe6000fffe0ff */
[----:B------:R1:W-:Y:S01]  /*4710*/  @!UP3 UTMALDG.3D [UR56], [UR22], desc[UR14] ;  /* 0x00000e381600b5b4 */ /* 0x0003e20008011000 */
[----:B------:R-:W-:Y:S01]  /*4720*/  UMOV UR9, UR57 ;  /* 0x0000003900097c82 */ /* 0x000fe20008000000 */
[----:B------:R-:W-:Y:S01]  /*4730*/  UMOV UR11, UR59 ;  /* 0x0000003b000b7c82 */ /* 0x000fe20008000000 */
[----:B------:R-:W-:Y:S01]  /*4740*/  UMOV UR12, UR36 ;  /* 0x00000024000c7c82 */ /* 0x000fe20008000000 */
[----:B------:R-:W-:Y:S01]  /*4750*/  UPRMT UR21, UR37, 0x654, UR57 ;  /* 0x0000065425157896 */ /* 0x000fe20008000039 */
[----:B------:R1:W-:Y:S01]  /*4760*/  @!UP2 UTMALDG.3D [UR24], [UR22], desc[UR14] ;  /* 0x00000e181600a5b4 */ /* 0x0003e20008011000 */
[----:B------:R-:W-:Y:S01]  /*4770*/  VOTEU.ALL UP2, P4 ;  /* 0x0000000000ff7886 */ /* 0x000fe20002040000 */
[----:B------:R1:W-:Y:S04]  /*4780*/  @!UP1 UTMALDG.3D [UR16], [UR22], desc[UR14] ;  /* 0x00000e10160095b4 */ /* 0x0003e80008011000 */
[----:B------:R1:W-:Y:S01]  /*4790*/  @!UP2 UTMALDG.3D [UR8], [UR22], desc[UR14] ;  /* 0x00000e081600a5b4 */ /* 0x0003e20008011000 */
[----:B------:R1:W-:Y:S01]  /*47a0*/  @!P4 SYNCS.ARRIVE.TRANS64.RED.A0TR RZ, [UR6+0x40], R0 ;  /* 0x00004000ffffc9a7 */ /* 0x0003e20008300406 */
[----:B------:R-:W-:Y:S01]  /*47b0*/  SYNCS.ARRIVE.TRANS64.RED.A1T0 RZ, [UR21], RZ ;  /* 0x000000ffffff79a7 */ /* 0x000fe20008100415 */
[----:B------:R-:W2:Y:S02]  /*47c0*/  SYNCS.PHASECHK.TRANS64.TRYWAIT P2, [UR6+0x68], R11 ;  /* 0x0000680bff0075a7 */ /* 0x000ea40008041106 */
[----:B-12---:R-:W-:Y:S05]  /*47d0*/  @!P2 BRA `(.L_x_81) ;  /* 0x0000005c0008a947 */ /* 0x006fea0003800000 */
.L_x_167:
        /* <DEDUP_REMOVED lines=8> */
[----:B------:R-:W-:Y:S01]  /*4860*/  @!UP4 UIADD3 UR48, UPT, UPT, UR6, 0x4200, URZ ;  /* 0x000042000630c890 */ /* 0x000fe2000fffe0ff */
[----:B------:R-:W-:Y:S01]  /*4870*/  @!P4 IADD3 R21, P0, PT, R34, 0x780, RZ ;  /* 0x000007802215c810 */ /* 0x000fe20007f1e0ff */
[----:B------:R-:W-:Y:S01]  /*4880*/  UMOV UR50, UR58 ;  /* 0x0000003a00327c82 */ /* 0x000fe20008000000 */
[----:B------:R-:W-:Y:S01]  /*4890*/  UMOV UR52, UR36 ;  /* 0x0000002400347c82 */ /* 0x000fe20008000000 */
[----:B------:R-:W-:Y:S01]  /*48a0*/  @!UP4 UIADD3 UR26, UPT, UPT, UR58, 0x20, URZ ;  /* 0x000000203a1ac890 */ /* 0x000fe2000fffe0ff */
[----:B------:R-:W-:Y:S01]  /*48b0*/  IMAD.U32 R14, RZ, RZ, UR9 ;  /* 0x00000009ff0e7e24 */ /* 0x000fe2000f8e00ff */
[----:B------:R-:W-:Y:S01]  /*48c0*/  @!UP4 UIADD3 UR24, UPT, UPT, UR6, 0x5200, URZ ;  /* 0x000052000618c890 */ /* 0x000fe2000fffe0ff */
[----:B------:R-:W-:Y:S01]  /*48d0*/  IMAD.U32 R15, RZ, RZ, UR8 ;  /* 0x00000008ff0f7e24 */ /* 0x000fe2000f8e00ff */
[----:B------:R-:W-:Y:S01]  /*48e0*/  VOTEU.ALL UP2, P4 ;  /* 0x0000000000ff7886 */ /* 0x000fe20002040000 */
[----:B------:R-:W-:Y:S01]  /*48f0*/  UMOV UR25, UR49 ;  /* 0x0000003100197c82 */ /* 0x000fe20008000000 */
[----:B------:R-:W-:Y:S01]  /*4900*/  @!P4 R2UR UR22, R14 ;  /* 0x000000000e16c2ca */ /* 0x000fe200000e0000 */
[----:B------:R-:W-:Y:S01]  /*4910*/  UMOV UR28, UR36 ;  /* 0x00000024001c7c82 */ /* 0x000fe20008000000 */
[----:B------:R-:W-:Y:S01]  /*4920*/  @!P4 R2UR UR23, R15 ;  /* 0x000000000f17c2ca */ /* 0x000fe200000e0000 */
[----:B------:R-:W-:Y:S01]  /*4930*/  UMOV UR27, UR51 ;  /* 0x00000033001b7c82 */ /* 0x000fe20008000000 */
        /* <DEDUP_REMOVED lines=8> */
[----:B------:R-:W-:Y:S02]  /*49c0*/  @!UP4 UIADD3 UR8, UPT, UPT, UR6, 0x7200, URZ ;  /* 0x000072000608c890 */ /* 0x000fe4000fffe0ff */
        /* <DEDUP_REMOVED lines=13> */
.L_x_169:
[----:B------:R-:W2:Y:S01]  /*4aa0*/  LDC.64 R16, c[0x0][0xd10] ;  /* 0x00034400ff107b82 */ /* 0x000ea20000000a00 */
[----:B------:R-:W-:Y:S01]  /*4ab0*/  @!P4 R2UR UR9, R21 ;  /* 0x000000001509c2ca */ /* 0x000fe200000e0000 */
[----:B------:R-:W-:Y:S01]  /*4ac0*/  VOTEU.ALL UP4, P4 ;  /* 0x0000000000ff7886 */ /* 0x000fe20002080000 */
[----:B------:R-:W-:Y:S01]  /*4ad0*/  @!P4 R2UR UR8, R20 ;  /* 0x000000001408c2ca */ /* 0x000fe200000e0000 */
[----:B------:R-:W-:Y:S01]  /*4ae0*/  VOTEU.ALL UP3, P4 ;  /* 0x0000000000ff7886 */ /* 0x000fe20002060000 */
[----:B------:R-:W-:Y:S03]  /*4af0*/  UMOV UR14, 0x0 ;  /* 0x00000000000e7882 */ /* 0x000fe60000000000 */
[----:B------:R-:W4:Y:S01]  /*4b00*/  LDC.64 R14, c[0x0][0xd18] ;  /* 0x00034600ff0e7b82 */ /* 0x000f220000000a00 */
[----:B------:R-:W-:Y:S01]  /*4b10*/  @!UP4 UIADD3 UR43, UPT, UPT, UR59, 0x40, URZ ;  /* 0x000000403b2bc890 */ /* 0x000fe2000fffe0ff */
[----:B------:R-:W-:Y:S01]  /*4b20*/  @P3 SHF.R.U32.HI R30, RZ, 0x10, R25 ;  /* 0x00000010ff1e3819 */ /* 0x000fe20000011619 */
[----:B------:R-:W-:Y:S01]  /*4b30*/  @!UP4 UIADD3 UR40, UPT, UPT, UR6, 0x8200, URZ ;  /* 0x000082000628c890 */ /* 0x000fe2000fffe0ff */
[----:B------:R-:W-:Y:S01]  /*4b40*/  VIADD R32, R32, 0x1 ;  /* 0x0000000120207836 */ /* 0x000fe20000000000 */
[----:B------:R-:W-:Y:S03]  /*4b50*/  UMOV UR15, 0x10000000 ;  /* 0x10000000000f7882 */ /* 0x000fe60000000000 */
[----:B-1----:R-:W1:Y:S01]  /*4b60*/  @!P1 LDC R0, c[0x0][0xd20] ;  /* 0x00034800ff009b82 */ /* 0x002e620000000800 */
[----:B------:R-:W-:Y:S01]  /*4b70*/  UMOV UR42, UR58 ;  /* 0x0000003a002a7c82 */ /* 0x000fe20008000000 */
[----:B------:R-:W-:Y:S01]  /*4b80*/  IMAD.U32 R20, RZ, RZ, UR9 ;  /* 0x00000009ff147e24 */ /* 0x000fe2000f8e00ff */
[----:B------:R-:W-:Y:S05]  /*4b90*/  UMOV UR44, UR36 ;  /* 0x00000024002c7c82 */ /* 0x000fea0008000000 */
[----:B------:R-:W5:Y:S01]  /*4ba0*/  @!P1 LDC R3, c[0x0][0xd0c] ;  /* 0x00034300ff039b82 */ /* 0x000f620000000800 */
[----:B------:R-:W-:Y:S01]  /*4bb0*/  IMAD.U32 R21, RZ, RZ, UR8 ;  /* 0x00000008ff157e24 */ /* 0x000fe2000f8e00ff */
[----:B------:R-:W-:Y:S01]  /*4bc0*/  @!UP4 UIADD3 UR26, UPT, UPT, UR58, 0x20, URZ ;  /* 0x000000203a1ac890 */ /* 0x000fe2000fffe0ff */
[----:B------:R-:W-:Y:S01]  /*4bd0*/  @!P4 R2UR UR22, R20 ;  /* 0x000000001416c2ca */ /* 0x000fe200000e0000 */
[----:B------:R-:W-:Y:S01]  /*4be0*/  @!UP4 UIADD3 UR24, UPT, UPT, UR6, 0x9200, URZ ;  /* 0x000092000618c890 */ /* 0x000fe2000fffe0ff */
[----:B------:R-:W-:Y:S01]  /*4bf0*/  @!P4 IMAD.MOV.U32 R20, RZ, RZ, 0x4000 ;  /* 0x00004000ff14c424 */ /* 0x000fe200078e00ff */
[----:B------:R-:W-:Y:S01]  /*4c00*/  @!P4 R2UR UR23, R21 ;  /* 0x000000001517c2ca */ /* 0x000fe200000e0000 */
[----:B------:R-:W-:Y:S01]  /*4c10*/  VOTEU.ALL UP2, P4 ;  /* 0x0000000000ff7886 */ /* 0x000fe20002040000 */
[----:B------:R-:W-:Y:S01]  /*4c20*/  UMOV UR25, UR41 ;  /* 0x0000002900197c82 */ /* 0x000fe20008000000 */
[----:B------:R-:W-:Y:S01]  /*4c30*/  UMOV UR28, UR36 ;  /* 0x00000024001c7c82 */ /* 0x000fe20008000000 */
[----:B------:R-:W-:Y:S01]  /*4c40*/  UMOV UR27, UR43 ;  /* 0x0000002b001b7c82 */ /* 0x000fe20008000000 */
[----:B------:R-:W-:Y:S02]  /*4c50*/  @!UP4 UIADD3 UR18, UPT, UPT, UR58, 0x40, URZ ;  /* 0x000000403a12c890 */ /* 0x000fe4000fffe0ff */
[----:B------:R-:W-:Y:S01]  /*4c60*/  @!UP4 UIADD3 UR16, UPT, UPT, UR6, 0xa200, URZ ;  /* 0x0000a2000610c890 */ /* 0x000fe2000fffe0ff */
[----:B------:R-:W-:Y:S01]  /*4c70*/  VOTEU.ALL UP1, P4 ;  /* 0x0000000000ff7886 */ /* 0x000fe20002020000 */
[----:B------:R-:W-:Y:S01]  /*4c80*/  UMOV UR17, UR41 ;  /* 0x0000002900117c82 */ /* 0x000fe20008000000 */
[----:B------:R-:W-:Y:S01]  /*4c90*/  UMOV UR20, UR36 ;  /* 0x0000002400147c82 */ /* 0x000fe20008000000 */
[----:B------:R-:W-:Y:S02]  /*4ca0*/  UMOV UR19, UR43 ;  /* 0x0000002b00137c82 */ /* 0x000fe40008000000 */
[----:B------:R1:W-:Y:S01]  /*4cb0*/  @!UP3 UTMALDG.3D [UR40], [UR22], desc[UR14] ;  /* 0x00000e281600b5b4 */ /* 0x0003e20008011000 */
[----:B------:R-:W-:Y:S02]  /*4cc0*/  @!UP4 UIADD3 UR10, UPT, UPT, UR58, 0x60, URZ ;  /* 0x000000603a0ac890 */ /* 0x000fe4000fffe0ff */
[----:B------:R-:W-:Y:S01]  /*4cd0*/  @!UP4 UIADD3 UR8, UPT, UPT, UR6, 0xb200, URZ ;  /* 0x0000b2000608c890 */ /* 0x000fe2000fffe0ff */
[----:B------:R-:W-:Y:S01]  /*4ce0*/  UMOV UR9, UR41 ;  /* 0x0000002900097c82 */ /* 0x000fe20008000000 */
[----:B------:R-:W-:Y:S01]  /*4cf0*/  UMOV UR12, UR36 ;  /* 0x00000024000c7c82 */ /* 0x000fe20008000000 */
[----:B------:R-:W-:Y:S01]  /*4d00*/  UMOV UR11, UR43 ;  /* 0x0000002b000b7c82 */ /* 0x000fe20008000000 */
[----:B------:R1:W-:Y:S01]  /*4d10*/  @!UP2 UTMALDG.3D [UR24], [UR22], desc[UR14] ;  /* 0x00000e181600a5b4 */ /* 0x0003e20008011000 */
[----:B------:R-:W-:Y:S01]  /*4d20*/  VOTEU.ALL UP2, P4 ;  /* 0x0000000000ff7886 */ /* 0x000fe20002040000 */
[----:B------:R-:W-:Y:S01]  /*4d30*/  UPRMT UR21, UR37, 0x654, UR41 ;  /* 0x0000065425157896 */ /* 0x000fe20008000029 */
[----:B--2---:R-:W-:Y:S01]  /*4d40*/  @!P1 IMAD.HI.U32 R12, R13, R16, RZ ;  /* 0x000000100d0c9227 */ /* 0x004fe200078e00ff */
[----:B----4-:R-:W-:Y:S02]  /*4d50*/  @!P1 ISETP.NE.AND P0, PT, R14, 0x1, PT ;  /* 0x000000010e00980c */ /* 0x010fe40003f05270 */
[----:B-----5:R-:W-:Y:S01]  /*4d60*/  @!P1 ISETP.NE.AND P2, PT, R3, 0x1, PT ;  /* 0x000000010300980c */ /* 0x020fe20003f45270 */
[C---:B------:R-:W-:Y:S01]  /*4d70*/  @!P1 IMAD.HI.U32 R9, R10.reuse, R15, RZ ;  /* 0x0000000f0a099227 */ /* 0x040fe200078e00ff */
[----:B------:R2:W-:Y:S02]  /*4d80*/  @!UP1 UTMALDG.3D [UR16], [UR22], desc[UR14] ;  /* 0x00000e10160095b4 */ /* 0x0005e40008011000 */
[----:B------:R-:W-:Y:S02]  /*4d90*/  @!P1 SHF.R.U32.HI R12, RZ, R17, R12 ;  /* 0x00000011ff0c9219 */ /* 0x000fe4000001160c */
[----:B-1----:R-:W-:Y:S02]  /*4da0*/  @!P1 SHF.R.U32.HI R9, RZ, R0, R9 ;  /* 0x00000000ff099219 */ /* 0x002fe40000011609 */
[----:B------:R-:W-:Y:S01]  /*4db0*/  @!P1 SEL R12, R13, R12, !P2 ;  /* 0x0000000c0d0c9207 */ /* 0x000fe20005000000 */
[----:B------:R2:W-:Y:S01]  /*4dc0*/  @!UP2 UTMALDG.3D [UR8], [UR22], desc[UR14] ;  /* 0x00000e081600a5b4 */ /* 0x0005e20008011000 */
[----:B------:R2:W-:Y:S01]  /*4dd0*/  @!P4 SYNCS.ARRIVE.TRANS64.RED.A0TR RZ, [UR6+0x50], R20 ;  /* 0x00005014ffffc9a7 */ /* 0x0005e20008300406 */
[----:B------:R-:W-:Y:S05]  /*4de0*/  @!P1 SEL R9, R10, R9, !P0 ;  /* 0x000000090a099207 */ /* 0x000fea0004000000 */
[----:B------:R-:W-:Y:S02]  /*4df0*/  @!P1 IMAD.IADD R0, R9, 0x1, -R12 ;  /* 0x0000000109009824 */ /* 0x000fe400078e0a0c */
[----:B------:R-:W-:Y:S02]  /*4e00*/  @!P1 IMAD.IADD R9, R12, 0x1, -R9 ;  /* 0x000000010c099824 */ /* 0x000fe400078e0a09 */
[----:B------:R-:W-:Y:S02]  /*4e10*/  @!P1 IMAD R13, R0, R3, R13 ;  /* 0x00000003000d9224 */ /* 0x000fe400078e020d */
[----:B------:R-:W-:Y:S01]  /*4e20*/  @!P1 IMAD R10, R9, R14, R10 ;  /* 0x0000000e090a9224 */ /* 0x000fe200078e020a */
[----:B------:R-:W-:Y:S01]  /*4e30*/  SYNCS.ARRIVE.TRANS64.RED.A1T0 RZ, [UR21], RZ ;  /* 0x000000ffffff79a7 */ /* 0x000fe20008100415 */
[----:B------:R-:W1:Y:S02]  /*4e40*/  SYNCS.PHASECHK.TRANS64.TRYWAIT P5, [UR6+0x78], R11 ;  /* 0x0000780bff0075a7 */ /* 0x000e6400080a1106 */
[----:B-12---:R-:W-:Y:S05]  /*4e50*/  @!P5 BRA `(.L_x_83) ;  /* 0x000000540098d947 */ /* 0x006fea0003800000 */
.L_x_171:
[----:B------:R-:W-:Y:S01]  /*4e60*/  @!P4 IADD3 R3, P0, PT, R34, 0x780, RZ ;  /* 0x000007802203c810 */ /* 0x000fe20007f1e0ff */
[----:B------:R-:W-:Y:S01]  /*4e70*/  VOTEU.ALL UP3, P4 ;  /* 0x0000000000ff7886 */ /* 0x000fe20002060000 */
[----:B------:R-:W-:Y:S01]  /*4e80*/  UMOV UR14, 0x0 ;  /* 0x00000000000e7882 */ /* 0x000fe20000000000 */
[----:B------:R-:W-:Y:S01]  /*4e90*/  UMOV UR15, 0x10000000 ;  /* 0x10000000000f7882 */ /* 0x000fe20000000000 */
[----:B------:R-:W-:Y:S01]  /*4ea0*/  @!P4 R2UR UR9, R3 ;  /* 0x000000000309c2ca */ /* 0x000fe200000e0000 */
[----:B-1----:R-:W-:Y:S01]  /*4eb0*/  @!P4 IMAD.X R0, RZ, RZ, R35, P0 ;  /* 0x000000ffff00c224 */ /* 0x002fe200000e0623 */
[----:B------:R-:W-:Y:S01]  /*4ec0*/  UMOV UR34, UR58 ;  /* 0x0000003a00227c82 */ /* 0x000fe20008000000 */
[----:B------:R-:W-:Y:S01]  /*4ed0*/  VOTEU.ALL UP2, P4 ;  /* 0x0000000000ff7886 */ /* 0x000fe20002040000 */
[----:B------:R-:W-:Y:S01]  /*4ee0*/  UMOV UR28, UR36 ;  /* 0x00000024001c7c82 */ /* 0x000fe20008000000 */
[----:B------:R-:W-:Y:S01]  /*4ef0*/  VOTEU.ALL UP4, P4 ;  /* 0x0000000000ff7886 */ /* 0x000fe20002080000 */
[----:B------:R-:W-:Y:S01]  /*4f00*/  @!P4 R2UR UR8, R0 ;  /* 0x000000000008c2ca */ /* 0x000fe200000e0000 */
[----:B------:R-:W-:Y:S01]  /*4f10*/  VOTEU.ALL UP1, P4 ;  /* 0x0000000000ff7886 */ /* 0x000fe20002020000 */
[----:B------:R-:W-:Y:S01]  /*4f20*/  UMOV UR20, UR36 ;  /* 0x0000002400147c82 */ /* 0x000fe20008000000 */
[----:B------:R-:W-:Y:S01]  /*4f30*/  UMOV UR12, UR36 ;  /* 0x00000024000c7c82 */ /* 0x000fe20008000000 */
[----:B------:R-:W-:Y:S01]  /*4f40*/  @!UP4 UIADD3 UR33, UPT, UPT, UR6, 0x58, URZ ;  /* 0x000000580621c890 */ /* 0x000fe2000fffe0ff */
[----:B------:R-:W-:Y:S01]  /*4f50*/  ISETP.NE.AND P0, PT, R32, 0x2, PT ;  /* 0x000000022000780c */ /* 0x000fe20003f05270 */
[----:B------:R-:W-:Y:S01]  /*4f60*/  @!UP4 UIADD3 UR35, UPT, UPT, UR59, 0x60, URZ ;  /* 0x000000603b23c890 */ /* 0x000fe2000fffe0ff */
[----:B------:R-:W-:Y:S01]  /*4f70*/  IMAD.U32 R14, RZ, RZ, UR9 ;  /* 0x00000009ff0e7e24 */ /* 0x000fe2000f8e00ff */
[----:B------:R-:W-:Y:S01]  /*4f80*/  @!UP4 UIADD3 UR32, UPT, UPT, UR6, 0xc200, URZ ;  /* 0x0000c2000620c890 */ /* 0x000fe2000fffe0ff */
[----:B------:R-:W-:Y:S01]  /*4f90*/  SEL R0, RZ, 0x1, P0 ;  /* 0x00000001ff007807 */ /* 0x000fe20000000000 */
[----:B------:R-:W-:Y:S01]  /*4fa0*/  @!UP4 UIADD3 UR26, UPT, UPT, UR58, 0x20, URZ ;  /* 0x000000203a1ac890 */ /* 0x000fe2000fffe0ff */
[----:B------:R-:W-:Y:S01]  /*4fb0*/  LOP3.LUT R33, R33, 0x1, RZ, 0x3c, !PT ;  /* 0x0000000121217812 */ /* 0x000fe200078e3cff */
[----:B------:R-:W-:Y:S01]  /*4fc0*/  @!UP4 UIADD3 UR24, UPT, UPT, UR6, 0xd200, URZ ;  /* 0x0000d2000618c890 */ /* 0x000fe2000fffe0ff */
[----:B------:R-:W-:Y:S01]  /*4fd0*/  IMAD.U32 R15, RZ, RZ, UR8 ;  /* 0x00000008ff0f7e24 */ /* 0x000fe2000f8e00ff */
[----:B------:R-:W-:Y:S01]  /*4fe0*/  @!P4 R2UR UR22, R14 ;  /* 0x000000000e16c2ca */ /* 0x000fe200000e0000 */
[----:B------:R-:W-:Y:S01]  /*4ff0*/  UMOV UR25, UR33 ;  /* 0x0000002100197c82 */ /* 0x000fe20008000000 */
[----:B------:R-:W-:Y:S01]  /*5000*/  UMOV UR27, UR35 ;  /* 0x00000023001b7c82 */ /* 0x000fe20008000000 */
[----:B------:R-:W-:Y:S01]  /*5010*/  @!UP4 UIADD3 UR18, UPT, UPT, UR58, 0x40, URZ ;  /* 0x000000403a12c890 */ /* 0x000fe2000fffe0ff */
[----:B------:R-:W-:Y:S01]  /*5020*/  @!P4 R2UR UR23, R15 ;  /* 0x000000000f17c2ca */ /* 0x000fe200000e0000 */
[----:B------:R-:W-:Y:S01]  /*5030*/  @!UP4 UIADD3 UR16, UPT, UPT, UR6, 0xe200, URZ ;  /* 0x0000e2000610c890 */ /* 0x000fe2000fffe0ff */
[----:B------:R-:W-:Y:S01]  /*5040*/  LOP3.LUT R31, R31, R0, RZ, 0x3c, !PT ;  /* 0x000000001f1f7212 */ /* 0x000fe200078e3cff */
[----:B------:R-:W-:Y:S01]  /*5050*/  UMOV UR17, UR33 ;  /* 0x0000002100117c82 */ /* 0x000fe20008000000 */
[----:B------:R-:W-:Y:S01]  /*5060*/  UMOV UR19, UR35 ;  /* 0x0000002300137c82 */ /* 0x000fe20008000000 */
[----:B------:R-:W-:Y:S01]  /*5070*/  @!UP4 UIADD3 UR10, UPT, UPT, UR58, 0x60, URZ ;  /* 0x000000603a0ac890 */ /* 0x000fe2000fffe0ff */
[----:B------:R-:W-:Y:S01]  /*5080*/  IMAD.IADD R20, R10, 0x1, R81 ;  /* 0x000000010a147824 */ /* 0x000fe200078e0251 */
[----:B------:R-:W-:Y:S01]  /*5090*/  @!UP4 UIADD3 UR8, UPT, UPT, UR6, 0xf200, URZ ;  /* 0x0000f2000608c890 */ /* 0x000fe2000fffe0ff */
[----:B------:R-:W-:Y:S01]  /*50a0*/  IMAD.IADD R21, R13, 0x1, R88 ;  /* 0x000000010d157824 */ /* 0x000fe200078e0258 */
[----:B------:R-:W-:Y:S01]  /*50b0*/  UMOV UR9, UR33 ;  /* 0x0000002100097c82 */ /* 0x000fe20008000000 */
[----:B------:R-:W-:Y:S01]  /*50c0*/  UMOV UR11, UR35 ;  /* 0x00000023000b7c82 */ /* 0x000fe20008000000 */
[----:B------:R-:W-:Y:S02]  /*50d0*/  SEL R32, R32, RZ, P0 ;  /* 0x000000ff20207207 */ /* 0x000fe40000000000 */
[----:B------:R1:W-:Y:S01]  /*50e0*/  @!UP3 UTMALDG.3D [UR32], [UR22], desc[UR14] ;  /* 0x00000e201600b5b4 */ /* 0x0003e20008011000 */
[----:B------:R4:W-:Y:S01]  /*50f0*/  @!UP2 UTMALDG.3D [UR24], [UR22], desc[UR14] ;  /* 0x00000e181600a5b4 */ /* 0x0009e20008011000 */
[----:B------:R-:W-:Y:S01]  /*5100*/  VOTEU.ALL UP2, P4 ;  /* 0x0000000000ff7886 */ /* 0x000fe20002040000 */
[----:B------:R4:W-:Y:S01]  /*5110*/  @!UP1 UTMALDG.3D [UR16], [UR22], desc[UR14] ;  /* 0x00000e10160095b4 */ /* 0x0009e20008011000 */
[----:B------:R-:W-:Y:S03]  /*5120*/  UPLOP3.LUT UP1, UPT, UPT, UPT, UPT, 0x80, 0x8 ;  /* 0x000000000008789c */ /* 0x000fe60003f2f070 */
[----:B------:R4:W-:Y:S01]  /*5130*/  @!UP2 UTMALDG.3D [UR8], [UR22], desc[UR14] ;  /* 0x00000e081600a5b4 */ /* 0x0009e20008011000 */
[----:B------:R4:W-:Y:S01]  /*5140*/  @!P4 SYNCS.ARRIVE.TRANS64.RED.A0TR RZ, [UR6+0x58], R29 ;  /* 0x0000581dffffc9a7 */ /* 0x0009e20008300406 */
[----:B-1----:R-:W-:Y:S01]  /*5150*/  @P3 R2UR UR36, R30 ;  /* 0x000000001e2432ca */ /* 0x002fe200000e0000 */
[----:B------:R-:W-:Y:S01]  /*5160*/  SYNCS.ARRIVE.TRANS64.RED.A1T0 RZ, [UR7], RZ ;  /* 0x000000ffffff79a7 */ /* 0x000fe20008100407 */
[----:B------:R-:W-:Y:S02]  /*5170*/  @!UPT UIADD3 URZ, UPT, UPT, URZ, URZ, URZ ;  /* 0x000000fffffff290 */ /* 0x000fe4000fffe0ff */
[----:B------:R-:W-:Y:S11]  /*5180*/  @P3 BRA `(.L_x_84) ;  /* 0xffffffec00503947 */ /* 0x000ff6000383ffff */
[----:B------:R-:W-:-:S04]  /*5190*/  SHF.L.U32 R3, R33, 0x1f, RZ ;  /* 0x0000001f21037819 */ /* 0x000fc800000006ff */
[----:B------:R-:W1:Y:S02]  /*51a0*/  SYNCS.PHASECHK.TRANS64.TRYWAIT P0, [UR6+0x60], R3 ;  /* 0x00006003ff0075a7 */ /* 0x000e640008001106 */
[----:B-1----:R-:W-:Y:S05]  /*51b0*/  @!P0 BRA `(.L_x_85) ;  /* 0x0000005000d88947 */ /* 0x002fea0003800000 */
.L_x_173:
[----:B------:R-:W2:Y:S02]  /*51c0*/  SYNCS.PHASECHK.TRANS64.TRYWAIT P0, [UR6+0x68], R3 ;  /* 0x00006803ff0075a7 */ /* 0x000ea40008001106 */
[----:B--2---:R-:W-:Y:S05]  /*51d0*/  @!P0 BRA `(.L_x_86) ;  /* 0x0000005000e88947 */ /* 0x004fea0003800000 */
.L_x_175:
[----:B------:R-:W2:Y:S02]  /*51e0*/  SYNCS.PHASECHK.TRANS64.TRYWAIT P0, [UR6+0x70], R3 ;  /* 0x00007003ff0075a7 */ /* 0x000ea40008001106 */
[----:B--2---:R-:W-:Y:S05]  /*51f0*/  @!P0 BRA `(.L_x_87) ;  /* 0x0000005000f88947 */ /* 0x004fea0003800000 */
.L_x_177:
[----:B-1----:R-:W-:-:S07]  /*5200*/  MOV R0, UR6 ;  /* 0x0000000600007c02 */ /* 0x002fce0008000f00 */
.L_x_88:
[----:B-1----:R-:W-:-:S04]  /*5210*/  SHF.L.U32 R3, R33, 0x1f, RZ ;  /* 0x0000001f21037819 */ /* 0x002fc800000006ff */
[----:B------:R1:W2:Y:S03]  /*5220*/  SYNCS.PHASECHK.TRANS64.TRYWAIT P0, [R0+URZ+0x78], R3 ;  /* 0x00007803000075a7 */ /* 0x0002a600080011ff */
[----:B--2---:R-:W-:Y:S05]  /*5230*/  @!P0 NANOSLEEP.SYNCS 0x989680 ;  /* 0x009896800000895d */ /* 0x004fea0003900000 */
[----:B------:R-:W2:Y:S02]  /*5240*/  @!P0 SYNCS.PHASECHK.TRANS64 P0, [R0+URZ+0x78], R3 ;  /* 0x00007803000085a7 */ /* 0x000ea400080010ff */
[----:B--2-4-:R-:W-:Y:S05]  /*5250*/  @P0 EXIT ;  /* 0x000000000000094d */ /* 0x014fea0003800000 */
[----:B------:R-:W-:Y:S05]  /*5260*/  BRA `(.L_x_88) ;  /* 0xfffffffc00e87947 */ /* 0x000fea000383ffff */
.L_x_73:
[----:B------:R-:W-:-:S06]  /*5270*/  UISETP.GE.AND UP1, UPT, UR10, 0x4, UPT ;  /* 0x000000040a00788c */ /* 0x000fcc000bf26270 */
[----:B------:R-:W-:-:S13]  /*5280*/  PLOP3.LUT P0, PT, PT, PT, UP1, 0x80, 0x8 ;  /* 0x000000000008781c */ /* 0x000fda0003f0f018 */
[----:B------:R-:W-:Y:S05]  /*5290*/  @!P0 EXIT ;  /* 0x000000000000894d */ /* 0x000fea0003800000 */
[----:B------:R-:W-:Y:S01]  /*52a0*/  BAR.SYNC.DEFER_BLOCKING 0x6, 0xa0 ;  /* 0x0182800000007b1d */ /* 0x000fe20000010000 */
[C---:B------:R-:W-:Y:S01]  /*52b0*/  IMAD.SHL.U32 R4, R103.reuse, 0x4, RZ ;  /* 0x0000000467047824 */ /* 0x040fe200078e00ff */
[C---:B------:R-:W-:Y:S01]  /*52c0*/  R2P PR, R103.reuse, 0x18 ;  /* 0x0000001867007804 */ /* 0x040fe20000000000 */
[C---:B------:R-:W-:Y:S02]  /*52d0*/  IMAD.SHL.U32 R97, R103.reuse, 0x80, RZ ;  /* 0x0000008067617824 */ /* 0x040fe400078e00ff */
[----:B------:R-:W-:Y:S01]  /*52e0*/  HFMA2 R102, -RZ, RZ, 0, 9.5367431640625e-06 ;  /* 0x000000a0ff667431 */ /* 0x000fe200000001ff */
[----:B------:R-:W-:Y:S01]  /*52f0*/  SHF.L.U32 R45, R103, 0x10, RZ ;  /* 0x00000010672d7819 */ /* 0x000fe200000006ff */
[----:B------:R-:W-:Y:S01]  /*5300*/  UMOV UR48, 0x400 ;  /* 0x0000040000307882 */ /* 0x000fe20000000000 */
[----:B------:R-:W1:Y:S01]  /*5310*/  LDC R93, c[0x0][0x370] ;  /* 0x0000dc00ff5d7b82 */ /* 0x000e620000000800 */
[----:B------:R-:W-:Y:S01]  /*5320*/  ULEA UR48, UR37, UR48, 0x18 ;  /* 0x0000003025307291 */ /* 0x000fe2000f8ec0ff */
[----:B------:R-:W-:Y:S01]  /*5330*/  LOP3.LUT R97, R97, 0x307c, R4, 0xc8, !PT ;  /* 0x0000307c61617812 */ /* 0x000fe200078ec804 */
[----:B------:R-:W-:Y:S01]  /*5340*/  HFMA2 R107, -RZ, RZ, 0, 0 ;  /* 0x00000000ff6b7431 */ /* 0x000fe200000001ff */
[----:B------:R-:W-:Y:S01]  /*5350*/  LOP3.LUT R45, R45, 0x600000, RZ, 0xc0, !PT ;  /* 0x006000002d2d7812 */ /* 0x000fe200078ec0ff */
[----:B------:R-:W-:Y:S01]  /*5360*/  UIADD3 UR4, UPT, UPT, UR48, 0x200, URZ ;  /* 0x0000020030047890 */ /* 0x000fe2000fffe0ff */
[----:B------:R-:W-:Y:S01]  /*5370*/  LOP3.LUT R103, R103, 0x60, RZ, 0xc0, !PT ;  /* 0x0000006067677812 */ /* 0x000fe200078ec0ff */
[----:B------:R-:W-:Y:S01]  /*5380*/  VIADD R91, R97, UR48 ;  /* 0x00000030615b7c36 */ /* 0x000fe20008000000 */
[----:B------:R-:W2:Y:S01]  /*5390*/  LDC R42, c[0x0][0xd0c] ;  /* 0x00034300ff2a7b82 */ /* 0x000ea20000000800 */
[----:B------:R-:W-:Y:S01]  /*53a0*/  IMAD.MOV.U32 R101, RZ, RZ, 0x1 ;  /* 0x00000001ff657424 */ /* 0x000fe200078e00ff */
[----:B------:R-:W-:Y:S01]  /*53b0*/  MOV R44, RZ ;  /* 0x000000ff002c7202 */ /* 0x000fe20000000f00 */
[C---:B------:R-:W-:Y:S01]  /*53c0*/  VIADD R3, R91.reuse, 0x200 ;  /* 0x000002005b037836 */ /* 0x040fe20000000000 */
[----:B------:R-:W-:Y:S01]  /*53d0*/  IADD3 R95, PT, PT, R91, 0x340, RZ ;  /* 0x000003405b5f7810 */ /* 0x000fe20007ffe0ff */
[----:B------:R-:W-:Y:S01]  /*53e0*/  IMAD.MOV.U32 R100, RZ, RZ, RZ ;  /* 0x000000ffff647224 */ /* 0x000fe200078e00ff */
[----:B------:R-:W-:Y:S01]  /*53f0*/  SEL R102, R102, 0x60, !P3 ;  /* 0x0000006066667807 */ /* 0x000fe20005800000 */
[----:B------:R-:W-:Y:S01]  /*5400*/  @P4 VIADD R95, R3, 0xc0 ;  /* 0x000000c0035f4836 */ /* 0x000fe20000000000 */
[----:B------:R-:W3:Y:S01]  /*5410*/  LDC R90, c[0x0][0xd20] ;  /* 0x00034800ff5a7b82 */ /* 0x000ee20000000800 */
[----:B------:R-:W4:Y:S01]  /*5420*/  LDS R0, [UR48+0x120] ;  /* 0x00012030ff007984 */ /* 0x000f220008000800 */
[----:B------:R-:W-:Y:S01]  /*5430*/  IMAD.MOV.U32 R99, RZ, RZ, RZ ;  /* 0x000000ffff637224 */ /* 0x000fe200078e00ff */
[----:B------:R-:W-:Y:S01]  /*5440*/  MOV R96, UR4 ;  /* 0x0000000400607c02 */ /* 0x000fe20008000f00 */
[----:B------:R-:W1:Y:S04]  /*5450*/  LDCU.64 UR52, c[0x0][0x348] ;  /* 0x00006900ff3477ac */ /* 0x000e680008000a00 */
[----:B------:R-:W1:Y:S01]  /*5460*/  LDC R40, c[0x0][0xd30] ;  /* 0x00034c00ff287b82 */ /* 0x000e620000000800 */
[----:B------:R-:W1:Y:S01]  /*5470*/  LDCU.64 UR44, c[0x0][0xa88] ;  /* 0x00015100ff2c77ac */ /* 0x000e620008000a00 */
[----:B------:R-:W1:Y:S06]  /*5480*/  LDCU.64 UR46, c[0x0][0xa90] ;  /* 0x00015200ff2e77ac */ /* 0x000e6c0008000a00 */
[----:B------:R-:W1:Y:S01]  /*5490*/  LDC.64 R86, c[0x0][0xd10] ;  /* 0x00034400ff567b82 */ /* 0x000e620000000a00 */
[----:B------:R-:W-:Y:S01]  /*54a0*/  UMOV UR49, URZ ;  /* 0x000000ff00317c82 */ /* 0x000fe20008000000 */
[----:B------:R-:W-:-:S06]  /*54b0*/  UMOV UR51, URZ ;  /* 0x000000ff00337c82 */ /* 0x000fcc0008000000 */
[----:B------:R-:W1:Y:S08]  /*54c0*/  LDC.64 R38, c[0x0][0xd18] ;  /* 0x00034600ff267b82 */ /* 0x000e700000000a00 */
[----:B------:R-:W1:Y:S08]  /*54d0*/  LDC.64 R36, c[0x0][0xd28] ;  /* 0x00034a00ff247b82 */ /* 0x000e700000000a00 */
[----:B------:R-:W1:Y:S01]  /*54e0*/  LDC.64 R84, c[0x0][0xab0] ;  /* 0x0002ac00ff547b82 */ /* 0x000e620000000a00 */
[----:B----4-:R-:W-:-:S07]  /*54f0*/  IMAD.IADD R45, R0, 0x1, R45 ;  /* 0x00000001002d7824 */ /* 0x010fce00078e022d */
[----:B------:R-:W4:Y:S08]  /*5500*/  LDC.64 R82, c[0x0][0xaa8] ;  /* 0x0002aa00ff527b82 */ /* 0x000f300000000a00 */
[----:B--23--:R-:W1:Y:S02]  /*5510*/  LDC R92, c[0x0][0x374] ;  /* 0x0000dd00ff5c7b82 */ /* 0x00ce640000000800 */
.L_x_132:
[----:B------:R-:W-:Y:S02]  /*5520*/  LEA R0, R107, UR48, 0x3 ;  /* 0x000000306b007c11 */ /* 0x000fe4000f8e18ff */
[----:B------:R-:W-:Y:S02]  /*5530*/  SHF.L.U32 R3, R99, 0x1f, RZ ;  /* 0x0000001f63037819 */ /* 0x000fe400000006ff */
[----:B------:R-:W-:Y:S02]  /*5540*/  LEA R16, R107, UR48, 0x4 ;  /* 0x000000306b107c11 */ /* 0x000fe4000f8e20ff */
[----:B------:R-:W2:Y:S02]  /*5550*/  SYNCS.PHASECHK.TRANS64.TRYWAIT P0, [R0+URZ+0x90], R3 ;  /* 0x00009003000075a7 */ /* 0x000ea400080011ff */
[----:B--23--:R-:W-:Y:S05]  /*5560*/  @!P0 BRA `(.L_x_89) ;  /* 0x0000005000348947 */ /* 0x00cfea0003800000 */
.L_x_178:
[----:B------:R-:W3:Y:S01]  /*5570*/  LDC.64 R14, c[0x0][0xd10] ;  /* 0x00034400ff0e7b82 */ /* 0x000ee20000000a00 */
[----:B------:R-:W4:Y:S01]  /*5580*/  LDS.128 R16, [R16+0x100] ;  /* 0x0001000010107984 */ /* 0x000f220000000c00 */
[----:B-1----:R-:W-:Y:S01]  /*5590*/  ISETP.NE.AND P1, PT, R40, 0x1, PT ;  /* 0x000000012800780c */ /* 0x002fe20003f25270 */
[----:B--2---:R-:W-:Y:S01]  /*55a0*/  VIADD R0, R0, 0xa0 ;  /* 0x000000a000007836 */ /* 0x004fe20000000000 */
[----:B------:R-:W-:Y:S04]  /*55b0*/  ISETP.GE.AND P0, PT, R2, 0x1, PT ;  /* 0x000000010200780c */ /* 0x000fe80003f06270 */
[----:B------:R-:W1:Y:S01]  /*55c0*/  LDC.64 R12, c[0x0][0xd18] ;  /* 0x00034600ff0c7b82 */ /* 0x000e620000000a00 */
[----:B------:R-:W-:Y:S01]  /*55d0*/  PRMT R0, RZ, 0x654, R0 ;  /* 0x00000654ff007816 */ /* 0x000fe20000000000 */
[----:B------:R-:W-:Y:S01]  /*55e0*/  @!PT LDS RZ, [RZ] ;  /* 0x00000000fffff984 */ /* 0x000fe20000000800 */
[----:B------:R-:W-:Y:S01]  /*55f0*/  @!PT LDS RZ, [RZ] ;  /* 0x00000000fffff984 */ /* 0x000fe20000000800 */
[----:B------:R-:W-:Y:S01]  /*5600*/  @!PT LDS RZ, [RZ] ;  /* 0x00000000fffff984 */ /* 0x000fe20000000800 */
[----:B------:R-:W-:Y:S01]  /*5610*/  @!PT LDS RZ, [RZ] ;  /* 0x00000000fffff984 */ /* 0x000fe20000000800 */
[----:B------:R2:W-:Y:S06]  /*5620*/  MEMBAR.ALL.CTA ;  /* 0x0000000000007992 */ /* 0x0005ec0000008000 */
[----:B--2---:R-:W2:Y:S01]  /*5630*/  FENCE.VIEW.ASYNC.S ;  /* 0x00000000000073c6 */ /* 0x004ea20000000000 */
[----:B------:R-:W1:Y:S08]  /*5640*/  @!P1 LDC R11, c[0x0][0xd20] ;  /* 0x00034800ff0b9b82 */ /* 0x000e700000000800 */
[----:B------:R-:W1:Y:S01]  /*5650*/  @!P1 LDC R10, c[0x0][0xd0c] ;  /* 0x00034300ff0a9b82 */ /* 0x000e620000000800 */
[----:B--2---:R2:W-:Y:S01]  /*5660*/  SYNCS.ARRIVE.TRANS64.RED.A1T0 RZ, [R0+URZ], RZ ;  /* 0x000000ff00ff79a7 */ /* 0x0045e200081004ff */
[----:B----4-:R-:W-:Y:S04]  /*5670*/  LOP3.LUT P4, RZ, R18, 0x1, RZ, 0xc0, !PT ;  /* 0x0000000112ff7812 */ /* 0x010fe8000788c0ff */
[----:B------:R-:W-:Y:S09]  /*5680*/  P2R R104, PR, RZ, 0x10 ;  /* 0x00000010ff687803 */ /* 0x000ff20000000000 */
[----:B------:R-:W-:Y:S02]  /*5690*/  @P4 MOV R43, R16 ;  /* 0x00000010002b4202 */ /* 0x000fe40000000f00 */
[----:B------:R-:W-:Y:S01]  /*56a0*/  @P4 LOP3.LUT R41, R17, 0xffff, RZ, 0xc0, !PT ;  /* 0x0000ffff11294812 */ /* 0x000fe200078ec0ff */
[----:B--23--:R-:W-:Y:S06]  /*56b0*/  @!P0 BRA `(.L_x_90) ;  /* 0x0000000000a48947 */ /* 0x00cfec0003800000 */
[----:B------:R-:W-:Y:S01]  /*56c0*/  IMAD.HI.U32 R23, R92, R39, RZ ;  /* 0x000000275c177227 */ /* 0x000fe200078e00ff */
[----:B------:R-:W-:Y:S02]  /*56d0*/  ISETP.NE.AND P0, PT, R38, 0x1, PT ;  /* 0x000000012600780c */ /* 0x000fe40003f05270 */
[----:B------:R-:W-:Y:S01]  /*56e0*/  ISETP.NE.AND P2, PT, R2, 0x1, PT ;  /* 0x000000010200780c */ /* 0x000fe20003f45270 */
[----:B------:R-:W-:Y:S01]  /*56f0*/  IMAD.HI.U32 R22, R93, R86, RZ ;  /* 0x000000565d167227 */ /* 0x000fe200078e00ff */
[----:B------:R-:W-:Y:S02]  /*5700*/  SHF.R.U32.HI R23, RZ, R90, R23 ;  /* 0x0000005aff177219 */ /* 0x000fe40000011617 */
[----:B------:R-:W-:Y:S01]  /*5710*/  ISETP.NE.AND P3, PT, R42, 0x1, PT ;  /* 0x000000012a00780c */ /* 0x000fe20003f65270 */
[----:B------:R-:W-:Y:S01]  /*5720*/  IMAD.HI.U32 R26, R43, R86, RZ ;  /* 0x000000562b1a7227 */ /* 0x000fe200078e00ff */
[----:B------:R-:W-:Y:S02]  /*5730*/  SHF.R.U32.HI R22, RZ, R87, R22 ;  /* 0x00000057ff167219 */ /* 0x000fe40000011616 */
[----:B------:R-:W-:Y:S01]  /*5740*/  SEL R3, R92, R23, !P0 ;  /* 0x000000175c037207 */ /* 0x000fe20004000000 */
[----:B------:R-:W-:Y:S01]  /*5750*/  IMAD.HI.U32 R23, R41, R39, RZ ;  /* 0x0000002729177227 */ /* 0x000fe200078e00ff */
[----:B------:R-:W-:Y:S02]  /*5760*/  SEL R7, R93, R22, !P3 ;  /* 0x000000165d077207 */ /* 0x000fe40005800000 */
[----:B------:R-:W-:Y:S01]  /*5770*/  SHF.R.U32.HI R26, RZ, R87, R26 ;  /* 0x00000057ff1a7219 */ /* 0x000fe2000001161a */
[-C--:B------:R-:W-:Y:S04]  /*5780*/  IMAD.HI.U32 R22, R3, R36.reuse, RZ ;  /* 0x0000002403167227 */ /* 0x080fe800078e00ff */
[----:B------:R-:W-:Y:S01]  /*5790*/  IMAD.HI.U32 R24, R7, R36, RZ ;  /* 0x0000002407187227 */ /* 0x000fe200078e00ff */
[-C--:B------:R-:W-:Y:S02]  /*57a0*/  @P2 SHF.R.U32.HI R3, RZ, R37.reuse, R22 ;  /* 0x00000025ff032219 */ /* 0x080fe40000011616 */
[----:B------:R-:W-:Y:S02]  /*57b0*/  SHF.R.U32.HI R22, RZ, R90, R23 ;  /* 0x0000005aff167219 */ /* 0x000fe40000011617 */
[----:B------:R-:W-:Y:S01]  /*57c0*/  @P2 SHF.R.U32.HI R7, RZ, R37, R24 ;  /* 0x00000025ff072219 */ /* 0x000fe20000011618 */
[C---:B------:R-:W-:Y:S01]  /*57d0*/  IMAD R4, R2.reuse, R3, RZ ;  /* 0x0000000302047224 */ /* 0x040fe200078e02ff */
[----:B------:R-:W-:Y:S02]  /*57e0*/  SEL R5, R41, R22, !P0 ;  /* 0x0000001629057207 */ /* 0x000fe40004000000 */
[----:B------:R-:W-:Y:S01]  /*57f0*/  SEL R3, R43, R26, !P3 ;  /* 0x0000001a2b037207 */ /* 0x000fe20005800000 */
[----:B------:R-:W-:Y:S01]  /*5800*/  IMAD R6, R2, R7, RZ ;  /* 0x0000000702067224 */ /* 0x000fe200078e02ff */
[C---:B------:R-:W-:Y:S01]  /*5810*/  ISETP.GE.AND P0, PT, R5.reuse, R4, PT ;  /* 0x000000040500720c */ /* 0x040fe20003f06270 */
[----:B------:R-:W-:Y:S03]  /*5820*/  IMAD.HI.U32 R8, R5, R36, RZ ;  /* 0x0000002405087227 */ /* 0x000fe600078e00ff */
[----:B------:R-:W-:Y:S01]  /*5830*/  ISETP.GE.OR P0, PT, R3, R6, P0 ;  /* 0x000000060300720c */ /* 0x000fe20000706670 */
[----:B------:R-:W-:Y:S01]  /*5840*/  IMAD.MOV R6, RZ, RZ, -R3 ;  /* 0x000000ffff067224 */ /* 0x000fe200078e0a03 */
[-C--:B------:R-:W-:Y:S03]  /*5850*/  SHF.R.U32.HI R8, RZ, R37.reuse, R8 ;  /* 0x00000025ff087219 */ /* 0x080fe60000011608 */
[----:B------:R-:W-:Y:S01]  /*5860*/  IMAD R43, R42, R6, R43 ;  /* 0x000000062a2b7224 */ /* 0x000fe200078e022b */
[----:B------:R-:W-:Y:S05]  /*5870*/  SEL R9, R5, R8, !P2 ;  /* 0x0000000805097207 */ /* 0x000fea0005000000 */
[----:B------:R-:W-:Y:S02]  /*5880*/  IMAD.MOV R8, RZ, RZ, -R9 ;  /* 0x000000ffff087224 */ /* 0x000fe400078e0a09 */
[C---:B------:R-:W-:Y:S04]  /*5890*/  @!P0 IMAD.HI.U32 R4, R3.reuse, R36, RZ ;  /* 0x0000002403048227 */ /* 0x040fe800078e00ff */
[----:B------:R-:W-:Y:S01]  /*58a0*/  IMAD R8, R2, R8, R5 ;  /* 0x0000000802087224 */ /* 0x000fe200078e0205 */
[----:B------:R-:W-:Y:S04]  /*58b0*/  @!P0 SHF.R.U32.HI R4, RZ, R37, R4 ;  /* 0x00000025ff048219 */ /* 0x000fe80000011604 */
[----:B------:R-:W-:Y:S02]  /*58c0*/  @!P0 SEL R0, R3, R4, !P2 ;  /* 0x0000000403008207 */ /* 0x000fe40005000000 */
[----:B------:R-:W-:Y:S02]  /*58d0*/  IADD3 R4, PT, PT, -R5, RZ, RZ ;  /* 0x000000ff05047210 */ /* 0x000fe40007ffe1ff */
[----:B------:R-:W-:Y:S01]  /*58e0*/  @!P0 IADD3 R9, PT, PT, R9, -R0, RZ ;  /* 0x8000000009098210 */ /* 0x000fe20007ffe0ff */
[----:B------:R-:W-:Y:S02]  /*58f0*/  @!P0 IMAD R0, R7, R8, R0 ;  /* 0x0000000807008224 */ /* 0x000fe400078e0200 */
[----:B------:R-:W-:Y:S02]  /*5900*/  IMAD R41, R38, R4, R41 ;  /* 0x0000000426297224 */ /* 0x000fe400078e0229 */
[----:B------:R-:W-:Y:S02]  /*5910*/  @!P0 IMAD R5, R9, R2, R3 ;  /* 0x0000000209058224 */ /* 0x000fe400078e0203 */
[----:B------:R-:W-:Y:S04]  /*5920*/  @!P0 IMAD.MOV.U32 R3, RZ, RZ, R0 ;  /* 0x000000ffff038224 */ /* 0x000fe800078e0000 */
[----:B------:R-:W-:Y:S02]  /*5930*/  IMAD R43, R3, R42, R43 ;  /* 0x0000002a032b7224 */ /* 0x000fe400078e022b */
[----:B------:R-:W-:Y:S07]  /*5940*/  IMAD R41, R5, R38, R41 ;  /* 0x0000002605297224 */ /* 0x000fee00078e0229 */
.L_x_90:
[----:B-1----:R-:W-:Y:S01]  /*5950*/  @!P1 ISETP.NE.AND P0, PT, R12, 0x1, PT ;  /* 0x000000010c00980c */ /* 0x002fe20003f05270 */
[----:B------:R-:W-:Y:S01]  /*5960*/  @!P1 IMAD.HI.U32 R4, R41, R13, RZ ;  /* 0x0000000d29049227 */ /* 0x000fe200078e00ff */
[----:B------:R-:W-:Y:S01]  /*5970*/  R2UR UR41, R21 ;  /* 0x00000000152972ca */ /* 0x000fe200000e0000 */
[----:B------:R-:W-:Y:S01]  /*5980*/  BSSY.RECONVERGENT B6, `(.L_x_91) ;  /* 0x0000031000067945 */ /* 0x000fe20003800200 */
[----:B------:R-:W-:Y:S01]  /*5990*/  R2UR UR42, R20 ;  /* 0x00000000142a72ca */ /* 0x000fe200000e0000 */
[----:B------:R-:W-:Y:S01]  /*59a0*/  @!P1 IMAD.HI.U32 R0, R43, R14, RZ ;  /* 0x0000000e2b009227 */ /* 0x000fe200078e00ff */
[----:B------:R-:W-:Y:S02]  /*59b0*/  @!P1 SHF.R.U32.HI R4, RZ, R11, R4 ;  /* 0x0000000bff049219 */ /* 0x000fe40000011604 */
[----:B------:R-:W-:Y:S01]  /*59c0*/  @!P1 ISETP.NE.AND P2, PT, R10, 0x1, PT ;  /* 0x000000010a00980c */ /* 0x000fe20003f45270 */
[----:B------:R-:W-:Y:S01]  /*59d0*/  VIADD R107, R107, 0x1 ;  /* 0x000000016b6b7836 */ /* 0x000fe20000000000 */
[----:B------:R-:W-:Y:S02]  /*59e0*/  @!P1 SEL R3, R41, R4, !P0 ;  /* 0x0000000429039207 */ /* 0x000fe40004000000 */
[----:B------:R-:W-:Y:S02]  /*59f0*/  @!P1 SHF.R.U32.HI R0, RZ, R15, R0 ;  /* 0x0000000fff009219 */ /* 0x000fe40000011600 */
[----:B------:R-:W-:Y:S01]  /*5a00*/  LOP3.LUT P0, RZ, R96, 0x1f0, RZ, 0xc0, !PT ;  /* 0x000001f060ff7812 */ /* 0x000fe2000780c0ff */
[----:B------:R-:W-:Y:S01]  /*5a10*/  USHF.L.U32 UR41, UR41, 0x7, URZ ;  /* 0x0000000729297899 */ /* 0x000fe200080006ff */
[----:B------:R-:W-:Y:S01]  /*5a20*/  @!P1 SEL R4, R43, R0, !P2 ;  /* 0x000000002b049207 */ /* 0x000fe20005000000 */
[----:B------:R-:W-:Y:S01]  /*5a30*/  USHF.L.U32 UR42, UR42, 0x7, URZ ;  /* 0x000000072a2a7899 */ /* 0x000fe200080006ff */
[----:B------:R-:W-:Y:S03]  /*5a40*/  @P4 SHF.R.U32.HI R98, RZ, 0x10, R17 ;  /* 0x00000010ff624819 */ /* 0x000fe60000011611 */
[----:B------:R-:W-:Y:S02]  /*5a50*/  @!P1 IMAD.IADD R0, R3, 0x1, -R4 ;  /* 0x0000000103009824 */ /* 0x000fe400078e0a04 */
[----:B------:R-:W-:Y:S02]  /*5a60*/  @!P1 IMAD.IADD R3, R4, 0x1, -R3 ;  /* 0x0000000104039824 */ /* 0x000fe400078e0a03 */
[----:B------:R-:W-:Y:S02]  /*5a70*/  @!P1 IMAD R43, R0, R10, R43 ;  /* 0x0000000a002b9224 */ /* 0x000fe400078e022b */
[----:B------:R-:W-:Y:S01]  /*5a80*/  @!P1 IMAD R41, R3, R12, R41 ;  /* 0x0000000c03299224 */ /* 0x000fe200078e0229 */
[----:B------:R-:W-:Y:S06]  /*5a90*/  @!P0 BRA `(.L_x_92) ;  /* 0x00000000007c8947 */ /* 0x000fec0003800000 */
[----:B------:R-:W1:Y:S01]  /*5aa0*/  LDCU.64 UR8, c[0x4][0x80] ;  /* 0x01001000ff0877ac */ /* 0x000e620008000a00 */
[----:B------:R-:W-:Y:S01]  /*5ab0*/  MOV R16, 0x0 ;  /* 0x0000000000107802 */ /* 0x000fe20000000f00 */
[----:B------:R-:W-:Y:S02]  /*5ac0*/  HFMA2 R12, -RZ, RZ, 0, 5.9604644775390625e-08 ;  /* 0x00000001ff0c7431 */ /* 0x000fe400000001ff */
[----:B------:R-:W-:Y:S01]  /*5ad0*/  IMAD.MOV.U32 R8, RZ, RZ, 0x70 ;  /* 0x00000070ff087424 */ /* 0x000fe200078e00ff */
[----:B------:R2:W3:Y:S01]  /*5ae0*/  LDC.64 R14, c[0x4][R16] ;  /* 0x01000000100e7b82 */ /* 0x0004e20000000a00 */
[----:B------:R-:W4:Y:S01]  /*5af0*/  LDCU.64 UR6, c[0x4][0x88] ;  /* 0x01001100ff0677ac */ /* 0x000f220008000a00 */
[----:B------:R-:W-:Y:S01]  /*5b00*/  IMAD.MOV.U32 R13, RZ, RZ, RZ ;  /* 0x000000ffff0d7224 */ /* 0x000fe200078e00ff */
[----:B------:R-:W2:Y:S01]  /*5b10*/  LDCU.64 UR4, c[0x4][0x8] ;  /* 0x01000100ff0477ac */ /* 0x000ea20008000a00 */
[----:B-1----:R-:W-:Y:S01]  /*5b20*/  MOV R5, UR9 ;  /* 0x0000000900057c02 */ /* 0x002fe20008000f00 */
[----:B------:R-:W-:Y:S01]  /*5b30*/  IMAD.U32 R4, RZ, RZ, UR8 ;  /* 0x00000008ff047e24 */ /* 0x000fe2000f8e00ff */
[----:B----4-:R-:W-:Y:S01]  /*5b40*/  MOV R7, UR7 ;  /* 0x0000000700077c02 */ /* 0x010fe20008000f00 */
[----:B------:R-:W-:Y:S01]  /*5b50*/  IMAD.U32 R6, RZ, RZ, UR6 ;  /* 0x00000006ff067e24 */ /* 0x000fe2000f8e00ff */
[----:B--2---:R-:W-:Y:S01]  /*5b60*/  MOV R11, UR5 ;  /* 0x00000005000b7c02 */ /* 0x004fe20008000f00 */
[----:B------:R-:W-:Y:S02]  /*5b70*/  IMAD.U32 R10, RZ, RZ, UR4 ;  /* 0x00000004ff0a7e24 */ /* 0x000fe4000f8e00ff */
[----:B------:R-:W-:Y:S07]  /*5b80*/  LEPC R20, `(.L_x_93) ;  /* 0x000000001014794e */ /* 0x000fee0000000000 */
[----:B---3-5:R-:W-:Y:S05]  /*5b90*/  CALL.ABS.NOINC R14 ;  /* 0x000000000e007343 */ /* 0x028fea0003c00000 */
.L_x_93:
[----:B------:R-:W1:Y:S01]  /*5ba0*/  LDCU.64 UR8, c[0x4][0x80] ;  /* 0x01001000ff0877ac */ /* 0x000e620008000a00 */
[----:B------:R-:W2:Y:S01]  /*5bb0*/  LDC.64 R16, c[0x4][R16] ;  /* 0x0100000010107b82 */ /* 0x000ea20000000a00 */
[----:B------:R-:W-:Y:S02]  /*5bc0*/  HFMA2 R12, -RZ, RZ, 0, 5.9604644775390625e-08 ;  /* 0x00000001ff0c7431 */ /* 0x000fe400000001ff */
[----:B------:R-:W-:Y:S02]  /*5bd0*/  IMAD.MOV.U32 R8, RZ, RZ, 0x70 ;  /* 0x00000070ff087424 */ /* 0x000fe400078e00ff */
[----:B------:R-:W-:Y:S01]  /*5be0*/  IMAD.MOV.U32 R13, RZ, RZ, RZ ;  /* 0x000000ffff0d7224 */ /* 0x000fe200078e00ff */
[----:B------:R-:W3:Y:S01]  /*5bf0*/  LDCU.64 UR6, c[0x4][0x88] ;  /* 0x01001100ff0677ac */ /* 0x000ee20008000a00 */
[----:B------:R-:W4:Y:S01]  /*5c00*/  LDCU.64 UR4, c[0x4][0x8] ;  /* 0x01000100ff0477ac */ /* 0x000f220008000a00 */
[----:B-1----:R-:W-:Y:S02]  /*5c10*/  MOV R4, UR8 ;  /* 0x0000000800047c02 */ /* 0x002fe40008000f00 */
[----:B------:R-:W-:Y:S02]  /*5c20*/  MOV R5, UR9 ;  /* 0x0000000900057c02 */ /* 0x000fe40008000f00 */
[----:B---3--:R-:W-:Y:S01]  /*5c30*/  MOV R7, UR7 ;  /* 0x0000000700077c02 */ /* 0x008fe20008000f00 */
[----:B------:R-:W-:Y:S01]  /*5c40*/  IMAD.U32 R6, RZ, RZ, UR6 ;  /* 0x00000006ff067e24 */ /* 0x000fe2000f8e00ff */
[----:B----4-:R-:W-:Y:S01]  /*5c50*/  MOV R11, UR5 ;  /* 0x00000005000b7c02 */ /* 0x010fe20008000f00 */
[----:B------:R-:W-:Y:S02]  /*5c60*/  IMAD.U32 R10, RZ, RZ, UR4 ;  /* 0x00000004ff0a7e24 */ /* 0x000fe4000f8e00ff */
[----:B------:R-:W-:Y:S07]  /*5c70*/  LEPC R20, `(.L_x_92) ;  /* 0x000000001014794e */ /* 0x000fee0000000000 */
[----:B--2---:R-:W-:Y:S05]  /*5c80*/  CALL.ABS.NOINC R16 ;  /* 0x0000000010007343 */ /* 0x004fea0003c00000 */
.L_x_92:
[----:B------:R-:W-:Y:S05]  /*5c90*/  BSYNC.RECONVERGENT B6 ;  /* 0x0000000000067941 */ /* 0x000fea0003800200 */
.L_x_91:
[----:B------:R-:W-:Y:S01]  /*5ca0*/  ISETP.NE.U32.AND P4, PT, R84, RZ, PT ;  /* 0x000000ff5400720c */ /* 0x000fe20003f85070 */
[----:B------:R-:W-:Y:S01]  /*5cb0*/  UISETP.NE.AND UP2, UPT, UR50, URZ, UPT ;  /* 0x000000ff3200728c */ /* 0x000fe2000bf45270 */
[----:B------:R-:W-:Y:S01]  /*5cc0*/  ISETP.NE.U32.AND P2, PT, RZ, UR44, PT ;  /* 0x0000002cff007c0c */ /* 0x000fe2000bf45070 */
[----:B------:R-:W-:Y:S01]  /*5cd0*/  UISETP.NE.U32.AND UP1, UPT, UR46, URZ, UPT ;  /* 0x000000ff2e00728c */ /* 0x000fe2000bf25070 */
[----:B------:R-:W-:Y:S01]  /*5ce0*/  ISETP.NE.AND.EX P4, PT, R85, RZ, PT, P4 ;  /* 0x000000ff5500720c */ /* 0x000fe20003f85340 */
[----:B------:R-:W-:Y:S01]  /*5cf0*/  UPLOP3.LUT UP0, UPT, UPT, UPT, UPT, 0x40, 0x4 ;  /* 0x000000000004789c */ /* 0x000fe20003f0e870 */
[----:B------:R-:W-:Y:S01]  /*5d00*/  ISETP.NE.AND.EX P2, PT, RZ, UR45, PT, P2 ;  /* 0x0000002dff007c0c */ /* 0x000fe2000bf45320 */
[----:B------:R-:W-:Y:S01]  /*5d10*/  UISETP.NE.AND.EX UP1, UPT, UR47, URZ, UPT, UP1 ;  /* 0x000000ff2f00728c */ /* 0x000fe2000bf25310 */
[----:B------:R-:W-:Y:S04]  /*5d20*/  PLOP3.LUT P1, PT, PT, PT, UP2, 0x80, 0x8 ;  /* 0x000000000008781c */ /* 0x000fe80003f2f028 */
[----:B------:R-:W-:Y:S06]  /*5d30*/  @UP2 UPLOP3.LUT UP0, UPT, UPT, UPT, UP1, 0x80, 0x8 ;  /* 0x000000000008289c */ /* 0x000fec0003f0f010 */
[----:B------:R-:W-:Y:S01]  /*5d40*/  PLOP3.LUT P0, PT, PT, PT, UP0, 0x80, 0x8 ;  /* 0x000000000008781c */ /* 0x000fe20003f0f008 */
[----:B------:R-:W-:Y:S01]  /*5d50*/  @!UPT UIADD3 URZ, UPT, UPT, URZ, URZ, URZ ;  /* 0x000000fffffff290 */ /* 0x000fe2000fffe0ff */
[----:B------:R-:W-:Y:S11]  /*5d60*/  BRA.U !UP1, `(.L_x_94) ;  /* 0x0000000109387547 */ /* 0x000ff6000b800000 */
[----:B------:R-:W-:Y:S01]  /*5d70*/  UISETP.NE.U32.AND UP0, UPT, UR44, URZ, UPT ;  /* 0x000000ff2c00728c */ /* 0x000fe2000bf05070 */
[----:B------:R-:W-:Y:S02]  /*5d80*/  HFMA2 R0, -RZ, RZ, 0, 5.9604644775390625e-08 ;  /* 0x00000001ff007431 */ /* 0x000fe400000001ff */
[----:B------:R-:W-:Y:S01]  /*5d90*/  IMAD.MOV.U32 R89, RZ, RZ, 0x1 ;  /* 0x00000001ff597424 */ /* 0x000fe200078e00ff */
[----:B------:R-:W-:Y:S06]  /*5da0*/  UISETP.NE.AND.EX UP0, UPT, UR45, URZ, UPT, UP0 ;  /* 0x000000ff2d00728c */ /* 0x000fec000bf05300 */
        /* <DEDUP_REMOVED lines=9> */
[----:B-12---:R-:W-:Y:S02]  /*5e40*/  @!P3 IMAD.U32 R49, RZ, RZ, UR4 ;  /* 0x00000004ff31be24 */ /* 0x006fe4000f8e00ff */
.L_x_94:
[----:B------:R-:W-:Y:S05]  /*5e50*/  @!P4 BRA `(.L_x_95) ;  /* 0x000000000020c947 */ /* 0x000fea0003800000 */
[----:B------:R-:W-:Y:S04]  /*5e60*/  ISETP.NE.U32.AND P3, PT, R82, RZ, PT ;  /* 0x000000ff5200720c */ /* 0x000fe80003f65070 */
[----:B------:R-:W-:Y:S11]  /*5e70*/  ISETP.NE.AND.EX P3, PT, R83, RZ, PT, P3 ;  /* 0x000000ff5300720c */ /* 0x000ff60003f65330 */
[----:B------:R-:W-:Y:S02]  /*5e80*/  @!UPT UIADD3 URZ, UPT, UPT, URZ, URZ, URZ ;  /* 0x000000fffffff290 */ /* 0x000fe4000fffe0ff */
[----:B------:R-:W1:Y:S01]  /*5e90*/  @P3 LDC.64 R4, c[0x0][0xaa8] ;  /* 0x0002aa00ff043b82 */ /* 0x000e620000000a00 */
[----:B------:R-:W-:Y:S04]  /*5ea0*/  @P3 IMAD R0, R84, UR36, RZ ;  /* 0x0000002454003c24 */ /* 0x000fe8000f8e02ff */
[----:B-1----:R-:W-:Y:S05]  /*5eb0*/  @P3 IMAD.WIDE R4, R0, 0x4, R4 ;  /* 0x0000000400043825 */ /* 0x002fea00078e0204 */
[----:B-----5:R1:W5:Y:S02]  /*5ec0*/  @P3 LDG.E R46, desc[UR38][R4.64] ;  /* 0x00000026042e3981 */ /* 0x020364000c1e1900 */
[----:B-1----:R-:W2:Y:S02]  /*5ed0*/  @!P3 LDC R46, c[0x0][0xaa0] ;  /* 0x0002a800ff2ebb82 */ /* 0x002ea40000000800 */
.L_x_95:
[----:B-----5:R-:W-:Y:S01]  /*5ee0*/  FSETP.NEU.AND P3, PT, R49, RZ, PT ;  /* 0x000000ff3100720b */ /* 0x020fe20003f6d000 */
[----:B------:R-:W-:Y:S01]  /*5ef0*/  BSSY B1, `(.L_x_96) ;  /* 0x0000067000017945 */ /* 0x000fe20003800000 */
[----:B------:R-:W-:Y:S01]  /*5f00*/  SEL R5, RZ, 0xffffffff, P2 ;  /* 0xffffffffff057807 */ /* 0x000fe20001000000 */
[----:B------:R-:W-:Y:S01]  /*5f10*/  IMAD.MOV.U32 R112, RZ, RZ, 0x1 ;  /* 0x00000001ff707424 */ /* 0x000fe200078e00ff */
[----:B------:R-:W-:Y:S01]  /*5f20*/  @P1 LOP3.LUT P2, RZ, R89, 0xff, RZ, 0xc0, !PT ;  /* 0x000000ff59ff1812 */ /* 0x000fe2000784c0ff */
[----:B------:R-:W-:Y:S01]  /*5f30*/  IMAD R47, R44, 0x80, R45 ;  /* 0x000000802c2f7824 */ /* 0x000fe200078e022d */
[----:B------:R-:W-:Y:S01]  /*5f40*/  @P1 SEL R0, RZ, 0xffffffff, P3 ;  /* 0xffffffffff001807 */ /* 0x000fe20001800000 */
[C---:B------:R-:W-:Y:S01]  /*5f50*/  IMAD.IADD R108, R102.reuse, 0x1, R91 ;  /* 0x00000001666c7824 */ /* 0x040fe200078e025b */
[----:B------:R-:W-:Y:S01]  /*5f60*/  LOP3.LUT R101, R101, 0x1, RZ, 0x3c, !PT ;  /* 0x0000000165657812 */ /* 0x000fe200078e3cff */
[----:B------:R-:W-:Y:S01]  /*5f70*/  IMAD.IADD R106, R102, 0x1, R95 ;  /* 0x00000001666a7824 */ /* 0x000fe200078e025f */
[----:B------:R-:W-:Y:S01]  /*5f80*/  @P0 SEL R0, R5, R0, !P2 ;  /* 0x0000000005000207 */ /* 0x000fe20005000000 */
[----:B------:R-:W-:Y:S01]  /*5f90*/  IMAD.MOV.U32 R111, RZ, RZ, RZ ;  /* 0x000000ffff6f7224 */ /* 0x000fe200078e00ff */
[----:B------:R-:W-:Y:S01]  /*5fa0*/  LEA R110, R44, UR48, 0x3 ;  /* 0x000000302c6e7c11 */ /* 0x000fe2000f8e18ff */
[----:B------:R-:W-:Y:S01]  /*5fb0*/  IMAD.MOV.U32 R80, RZ, RZ, RZ ;  /* 0x000000ffff507224 */ /* 0x000fe200078e00ff */
[----:B------:R-:W-:Y:S02]  /*5fc0*/  @P1 LOP3.LUT R0, R0, 0x1, RZ, 0xc0, !PT ;  /* 0x0000000100001812 */ /* 0x000fe400078ec0ff */
[----:B------:R-:W-:Y:S02]  /*5fd0*/  CS2R R78, SRZ ;  /* 0x00000000004e7805 */ /* 0x000fe4000001ff00 */
[----:B------:R-:W-:Y:S02]  /*5fe0*/  SHF.L.U32 R3, R100, 0x1f, RZ ;  /* 0x0000001f64037819 */ /* 0x000fe400000006ff */
[----:B------:R-:W-:Y:S02]  /*5ff0*/  CS2R R76, SRZ ;  /* 0x00000000004c7805 */ /* 0x000fe4000001ff00 */
[----:B------:R-:W-:Y:S02]  /*6000*/  ISETP.NE.U32.OR P5, PT, R0, 0x1, !P1 ;  /* 0x000000010000780c */ /* 0x000fe40004fa5470 */
[----:B------:R-:W-:Y:S02]  /*6010*/  CS2R R74, SRZ ;  /* 0x00000000004a7805 */ /* 0x000fe4000001ff00 */
[----:B------:R-:W-:Y:S02]  /*6020*/  PLOP3.LUT P2, PT, PT, PT, UP1, 0x80, 0x8 ;  /* 0x000000000008781c */ /* 0x000fe40003f4f018 */
[----:B------:R-:W-:Y:S02]  /*6030*/  CS2R R72, SRZ ;  /* 0x0000000000487805 */ /* 0x000fe4000001ff00 */
[----:B------:R-:W-:Y:S02]  /*6040*/  LOP3.LUT P4, R105, R89, 0xff, RZ, 0xc0, !PT ;  /* 0x000000ff59697812 */ /* 0x000fe4000788c0ff */
[----:B------:R-:W-:Y:S02]  /*6050*/  CS2R R70, SRZ ;  /* 0x0000000000467805 */ /* 0x000fe4000001ff00 */
[----:B------:R-:W-:Y:S02]  /*6060*/  SEL R0, RZ, 0xffffffff, P3 ;  /* 0xffffffffff007807 */ /* 0x000fe40001800000 */
[----:B------:R-:W-:Y:S02]  /*6070*/  CS2R R68, SRZ ;  /* 0x0000000000447805 */ /* 0x000fe4000001ff00 */
[----:B------:R-:W-:Y:S02]  /*6080*/  P2R R109, PR, RZ, 0x20 ;  /* 0x00000020ff6d7803 */ /* 0x000fe40000000000 */
[----:B------:R-:W-:Y:S02]  /*6090*/  CS2R R66, SRZ ;  /* 0x0000000000427805 */ /* 0x000fe4000001ff00 */
[----:B------:R-:W-:Y:S02]  /*60a0*/  CS2R R64, SRZ ;  /* 0x0000000000407805 */ /* 0x000fe4000001ff00 */
[----:B------:R-:W-:Y:S02]  /*60b0*/  CS2R R62, SRZ ;  /* 0x00000000003e7805 */ /* 0x000fe4000001ff00 */
[----:B------:R-:W-:Y:S02]  /*60c0*/  CS2R R60, SRZ ;  /* 0x00000000003c7805 */ /* 0x000fe4000001ff00 */
[----:B------:R-:W-:Y:S02]  /*60d0*/  @P5 SHF.L.U32 R4, R101, 0x1f, RZ ;  /* 0x0000001f65045819 */ /* 0x000fe400000006ff */
[----:B------:R-:W-:Y:S02]  /*60e0*/  CS2R R58, SRZ ;  /* 0x00000000003a7805 */ /* 0x000fe4000001ff00 */
[----:B------:R-:W-:Y:S02]  /*60f0*/  @P2 SEL R0, R5, R0, !P4 ;  /* 0x0000000005002207 */ /* 0x000fe40006000000 */
[----:B------:R-:W-:Y:S01]  /*6100*/  CS2R R56, SRZ ;  /* 0x0000000000387805 */ /* 0x000fe2000001ff00 */
[----:B------:R-:W1:Y:S01]  /*6110*/  @P5 SYNCS.PHASECHK.TRANS64.TRYWAIT P1, [UR48+0x40], R4 ;  /* 0x00004004ff0055a7 */ /* 0x000e620008021130 */
[----:B------:R-:W-:Y:S02]  /*6120*/  CS2R R54, SRZ ;  /* 0x0000000000367805 */ /* 0x000fe4000001ff00 */
[----:B------:R-:W-:Y:S02]  /*6130*/  LOP3.LUT R0, R0, 0x1, RZ, 0xc0, !PT ;  /* 0x0000000100007812 */ /* 0x000fe400078ec0ff */
[----:B------:R-:W-:Y:S02]  /*6140*/  CS2R R52, SRZ ;  /* 0x0000000000347805 */ /* 0x000fe4000001ff00 */
[----:B------:R-:W-:Y:S01]  /*6150*/  CS2R R50, SRZ ;  /* 0x0000000000327805 */ /* 0x000fe2000001ff00 */
[----:B------:R-:W-:Y:S01]  /*6160*/  IMAD.MOV.U32 R48, RZ, RZ, RZ ;  /* 0x000000ffff307224 */ /* 0x000fe200078e00ff */
[----:B------:R-:W-:Y:S04]  /*6170*/  ISETP.NE.U32.AND P2, PT, R0, 0x1, PT ;  /* 0x000000010000780c */ /* 0x000fe80003f45070 */
[----:B------:R-:W-:Y:S01]  /*6180*/  P2R R113, PR, RZ, 0x4 ;  /* 0x00000004ff717803 */ /* 0x000fe20000000000 */
[----:B------:R3:W4:Y:S01]  /*6190*/  SYNCS.PHASECHK.TRANS64.TRYWAIT P0, [R110+URZ+0xb0], R3 ;  /* 0x0000b0036e0075a7 */ /* 0x00072200080011ff */
[----:B-1----:R-:W-:Y:S01]  /*61a0*/  @P5 SEL R112, RZ, 0x1, !P1 ;  /* 0x00000001ff705807 */ /* 0x002fe20004800000 */
[----:B---3--:R-:W-:Y:S06]  /*61b0*/  @!P5 BRA `(.L_x_97) ;  /* 0x0000000000e8d947 */ /* 0x008fec0003800000 */
[----:B------:R-:W-:Y:S01]  /*61c0*/  IMAD.MOV.U32 R48, RZ, RZ, RZ ;  /* 0x000000ffff307224 */ /* 0x000fe200078e00ff */
[----:B------:R-:W-:Y:S01]  /*61d0*/  ISETP.NE.AND P1, PT, R112, RZ, PT ;  /* 0x000000ff7000720c */ /* 0x000fe20003f25270 */
[----:B------:R-:W-:Y:S01]  /*61e0*/  BSSY B0, `(.L_x_98) ;  /* 0x0000014000007945 */ /* 0x000fe20003800000 */
[----:B------:R-:W-:Y:S02]  /*61f0*/  CS2R R50, SRZ ;  /* 0x0000000000327805 */ /* 0x000fe4000001ff00 */
        /* <DEDUP_REMOVED lines=13> */
[----:B------:R-:W-:Y:S01]  /*62d0*/  CS2R R78, SRZ ;  /* 0x00000000004e7805 */ /* 0x000fe2000001ff00 */
[----:B------:R-:W-:Y:S06]  /*62e0*/  @P1 BRA `(.L_x_99) ;  /* 0x00000000000c1947 */ /* 0x000fec0003800000 */
[----:B------:R-:W-:Y:S04]  /*62f0*/  SHF.L.U32 R5, R101, 0x1f, RZ ;  /* 0x0000001f65057819 */ /* 0x000fe800000006ff */
[----:B------:R-:W1:Y:S02]  /*6300*/  SYNCS.PHASECHK.TRANS64.TRYWAIT P1, [UR48+0x40], R5 ;  /* 0x00004005ff0075a7 */ /* 0x000e640008021130 */
[----:B-1----:R-:W-:Y:S05]  /*6310*/  @!P1 BRA `(.L_x_100) ;  /* 0x0000004000dc9947 */ /* 0x002fea0003800000 */
.L_x_99:
[----:B------:R-:W-:Y:S05]  /*6320*/  BSYNC B0 ;  /* 0x0000000000007941 */ /* 0x000fea0003800000 */
.L_x_98:
[----:B------:R-:W-:Y:S01]  /*6330*/  ISETP.NE.AND P1, PT, R113, RZ, PT ;  /* 0x000000ff7100720c */ /* 0x000fe20003f25270 */
[----:B------:R-:W-:Y:S11]  /*6340*/  HFMA2 R111, -RZ, RZ, 0, 5.9604644775390625e-08 ;  /* 0x00000001ff6f7431 */ /* 0x000ff600000001ff */
[----:B------:R-:W-:Y:S01]  /*6350*/  @!UPT UIADD3 URZ, UPT, UPT, URZ, URZ, URZ ;  /* 0x000000fffffff290 */ /* 0x000fe2000fffe0ff */
[----:B------:R3:W1:Y:S04]  /*6360*/  @P1 LDS R80, [R106+0xe00] ;  /* 0x000e00006a501984 */ /* 0x0006680000000800 */
[----:B------:R3:W1:Y:S04]  /*6370*/  @P1 LDS R48, [R97+UR48+0x200] ;  /* 0x0002003061301984 */ /* 0x0006680008000800 */
[----:B------:R3:W1:Y:S04]  /*6380*/  @P1 LDS R50, [R108+0x200] ;  /* 0x000200006c321984 */ /* 0x0006680000000800 */
[----:B------:R3:W1:Y:S04]  /*6390*/  @P1 LDS R51, [R95] ;  /* 0x000000005f331984 */ /* 0x0006680000000800 */
[----:B------:R3:W1:Y:S04]  /*63a0*/  @P1 LDS R52, [R106] ;  /* 0x000000006a341984 */ /* 0x0006680000000800 */
[----:B------:R3:W1:Y:S04]  /*63b0*/  @P1 LDS R53, [R97+UR48+0x400] ;  /* 0x0004003061351984 */ /* 0x0006680008000800 */
[----:B------:R3:W1:Y:S04]  /*63c0*/  @P1 LDS R54, [R108+0x400] ;  /* 0x000400006c361984 */ /* 0x0006680000000800 */
[----:B------:R3:W1:Y:S04]  /*63d0*/  @P1 LDS R55, [R95+0x200] ;  /* 0x000200005f371984 */ /* 0x0006680000000800 */
[----:B------:R3:W1:Y:S04]  /*63e0*/  @P1 LDS R56, [R106+0x200] ;  /* 0x000200006a381984 */ /* 0x0006680000000800 */
        /* <DEDUP_REMOVED lines=22> */
[----:B------:R3:W1:Y:S02]  /*6550*/  @P1 LDS R79, [R95+0xe00] ;  /* 0x000e00005f4f1984 */ /* 0x0006640000000800 */
.L_x_97:
[----:B------:R-:W-:Y:S05]  /*6560*/  BSYNC B1 ;  /* 0x0000000000017941 */ /* 0x000fea0003800000 */
.L_x_96:
[----:B-1----:R-:W-:Y:S04]  /*6570*/  SHF.R.U32.HI R5, RZ, 0x15, R47 ;  /* 0x00000015ff057819 */ /* 0x002fe8000001162f */
[----:B------:R-:W-:Y:S01]  /*6580*/  LOP3.LUT P1, RZ, R5, 0x3, R94, 0x48, !PT ;  /* 0x0000000305ff7812 */ /* 0x000fe2000782485e */
[----:B------:R-:W-:Y:S01]  /*6590*/  @!UPT UIADD3 URZ, UPT, UPT, URZ, URZ, URZ ;  /* 0x000000fffffff290 */ /* 0x000fe2000fffe0ff */
[----:B----4-:R-:W-:Y:S11]  /*65a0*/  @P0 BRA `(.L_x_101) ;  /* 0x0000000000080947 */ /* 0x010ff60003800000 */
[----:B------:R-:W1:Y:S02]  /*65b0*/  SYNCS.PHASECHK.TRANS64.TRYWAIT P0, [R110+URZ+0xb0], R3 ;  /* 0x0000b0036e0075a7 */ /* 0x000e6400080011ff */
[----:B-1----:R-:W-:Y:S05]  /*65c0*/  @!P0 BRA `(.L_x_102) ;  /* 0x0000004000488947 */ /* 0x002fea0003800000 */
.L_x_101:
[----:B------:R-:W-:Y:S05]  /*65d0*/  @!P1 BRA `(.L_x_103) ;  /* 0x0000000000409947 */ /* 0x000fea0003800000 */
[----:B------:R-:W4:Y:S01]  /*65e0*/  LDCU.64 UR8, c[0x4][0x70] ;  /* 0x01000e00ff0877ac */ /* 0x000f220008000a00 */
[----:B------:R-:W-:Y:S01]  /*65f0*/  MOV R15, 0x0 ;  /* 0x00000000000f7802 */ /* 0x000fe20000000f00 */
[----:B------:R-:W-:Y:S02]  /*6600*/  HFMA2 R12, -RZ, RZ, 0, 5.9604644775390625e-08 ;  /* 0x00000001ff0c7431 */ /* 0x000fe400000001ff */
[----:B------:R-:W-:Y:S02]  /*6610*/  IMAD.MOV.U32 R8, RZ, RZ, 0x192 ;  /* 0x00000192ff087424 */ /* 0x000fe400078e00ff */
[----:B------:R-:W-:Y:S01]  /*6620*/  IMAD.MOV.U32 R13, RZ, RZ, RZ ;  /* 0x000000ffff0d7224 */ /* 0x000fe200078e00ff */
[----:B------:R-:W5:Y:S01]  /*6630*/  LDCU.64 UR6, c[0x4][0x78] ;  /* 0x01000f00ff0677ac */ /* 0x000f620008000a00 */
[----:B------:R-:W1:Y:S01]  /*6640*/  LDC.64 R14, c[0x4][R15] ;  /* 0x010000000f0e7b82 */ /* 0x000e620000000a00 */
[----:B------:R-:W2:Y:S01]  /*6650*/  LDCU.64 UR4, c[0x4][0x10] ;  /* 0x01000200ff0477ac */ /* 0x000ea20008000a00 */
[----:B----4-:R-:W-:Y:S01]  /*6660*/  MOV R5, UR9 ;  /* 0x0000000900057c02 */ /* 0x010fe20008000f00 */
[----:B------:R-:W-:Y:S01]  /*6670*/  IMAD.U32 R4, RZ, RZ, UR8 ;  /* 0x00000008ff047e24 */ /* 0x000fe2000f8e00ff */
[----:B-----5:R-:W-:Y:S01]  /*6680*/  MOV R7, UR7 ;  /* 0x0000000700077c02 */ /* 0x020fe20008000f00 */
[----:B------:R-:W-:Y:S01]  /*6690*/  IMAD.U32 R6, RZ, RZ, UR6 ;  /* 0x00000006ff067e24 */ /* 0x000fe2000f8e00ff */
[----:B--2---:R-:W-:Y:S01]  /*66a0*/  MOV R11, UR5 ;  /* 0x00000005000b7c02 */ /* 0x004fe20008000f00 */
[----:B------:R-:W-:Y:S02]  /*66b0*/  IMAD.U32 R10, RZ, RZ, UR4 ;  /* 0x00000004ff0a7e24 */ /* 0x000fe4000f8e00ff */
[----:B------:R-:W-:Y:S07]  /*66c0*/  LEPC R20, `(.L_x_103) ;  /* 0x000000001014794e */ /* 0x000fee0000000000 */
[----:B-1-3--:R-:W-:Y:S05]  /*66d0*/  CALL.ABS.NOINC R14 ;  /* 0x000000000e007343 */ /* 0x00afea0003c00000 */
.L_x_103:
[----:B------:R-:W-:Y:S05]  /*66e0*/  WARPSYNC.ALL ;  /* 0x0000000000007948 */ /* 0x000fea0003800000 */
[----:B------:R-:W-:Y:S01]  /*66f0*/  R2UR UR4, R47 ;  /* 0x000000002f0472ca */ /* 0x000fe200000e0000 */
[----:B------:R-:W-:Y:S01]  /*6700*/  BSSY.RECONVERGENT B0, `(.L_x_104) ;  /* 0x0000083000007945 */ /* 0x000fe20003800200 */
[----:B------:R-:W-:Y:S11]  /*6710*/  ISETP.NE.AND P0, PT, R103, RZ, PT ;  /* 0x000000ff6700720c */ /* 0x000ff60003f05270 */
[----:B------:R-:W2:Y:S02]  /*6720*/  LDTM.x32 R4, tmem[UR4] ;  /* 0x00000004000479ee */ /* 0x000ea400082c0000 */
[C---:B--2---:R-:W-:Y:S01]  /*6730*/  FMUL R4, R46.reuse, R4 ;  /* 0x000000042e047220 */ /* 0x044fe20000400000 */
[C---:B------:R-:W-:Y:S01]  /*6740*/  FMUL R5, R46.reuse, R5 ;  /* 0x000000052e057220 */ /* 0x040fe20000400000 */
[C---:B------:R-:W-:Y:S01]  /*6750*/  FMUL R6, R46.reuse, R6 ;  /* 0x000000062e067220 */ /* 0x040fe20000400000 */
[C---:B------:R-:W-:Y:S01]  /*6760*/  FMUL R7, R46.reuse, R7 ;  /* 0x000000072e077220 */ /* 0x040fe20000400000 */
[C---:B------:R-:W-:Y:S01]  /*6770*/  FFMA R4, R49.reuse, R48, R4 ;  /* 0x0000003031047223 */ /* 0x040fe20000000004 */
[C---:B------:R-:W-:Y:S01]  /*6780*/  FFMA R5, R49.reuse, R50, R5 ;  /* 0x0000003231057223 */ /* 0x040fe20000000005 */
[C---:B------:R-:W-:Y:S01]  /*6790*/  FFMA R6, R49.reuse, R51, R6 ;  /* 0x0000003331067223 */ /* 0x040fe20000000006 */
[C---:B------:R-:W-:Y:S01]  /*67a0*/  FFMA R7, R49.reuse, R52, R7 ;  /* 0x0000003431077223 */ /* 0x040fe20000000007 */
[C---:B------:R-:W-:Y:S01]  /*67b0*/  FMUL R8, R46.reuse, R8 ;  /* 0x000000082e087220 */ /* 0x040fe20000400000 */
[----:B------:R2:W-:Y:S01]  /*67c0*/  STS [R97+UR48+0x200], R4 ;  /* 0x0002000461007988 */ /* 0x0005e20008000830 */
[C---:B------:R-:W-:Y:S01]  /*67d0*/  FMUL R9, R46.reuse, R9 ;  /* 0x000000092e097220 */ /* 0x040fe20000400000 */
[C---:B------:R-:W-:Y:S01]  /*67e0*/  FMUL R10, R46.reuse, R10 ;  /* 0x0000000a2e0a7220 */ /* 0x040fe20000400000 */
[C---:B------:R-:W-:Y:S01]  /*67f0*/  FFMA R8, R49.reuse, R53, R8 ;  /* 0x0000003531087223 */ /* 0x040fe20000000008 */
[----:B------:R2:W-:Y:S01]  /*6800*/  STS [R108+0x200], R5 ;  /* 0x000200056c007388 */ /* 0x0005e20000000800 */
[C---:B------:R-:W-:Y:S01]  /*6810*/  FFMA R9, R49.reuse, R54, R9 ;  /* 0x0000003631097223 */ /* 0x040fe20000000009 */
[C---:B------:R-:W-:Y:S01]  /*6820*/  FFMA R10, R49.reuse, R55, R10 ;  /* 0x00000037310a7223 */ /* 0x040fe2000000000a */
[C---:B------:R-:W-:Y:S01]  /*6830*/  FMUL R11, R46.reuse, R11 ;  /* 0x0000000b2e0b7220 */ /* 0x040fe20000400000 */
[----:B------:R2:W-:Y:S01]  /*6840*/  STS [R95], R6 ;  /* 0x000000065f007388 */ /* 0x0005e20000000800 */
[C---:B------:R-:W-:Y:S01]  /*6850*/  FMUL R12, R46.reuse, R12 ;  /* 0x0000000c2e0c7220 */ /* 0x040fe20000400000 */
[C---:B------:R-:W-:Y:S01]  /*6860*/  FMUL R13, R46.reuse, R13 ;  /* 0x0000000d2e0d7220 */ /* 0x040fe20000400000 */
[C---:B------:R-:W-:Y:S01]  /*6870*/  FFMA R11, R49.reuse, R56, R11 ;  /* 0x00000038310b7223 */ /* 0x040fe2000000000b */
[----:B------:R2:W-:Y:S01]  /*6880*/  STS [R106], R7 ;  /* 0x000000076a007388 */ /* 0x0005e20000000800 */
        /* <DEDUP_REMOVED lines=11> */
[----:B------:R2:W-:Y:S01]  /*6940*/  STS [R95+0x200], R10 ;  /* 0x0002000a5f007388 */ /* 0x0005e20000000800 */
[C---:B------:R-:W-:Y:S01]  /*6950*/  FMUL R18, R46.reuse, R18 ;  /* 0x000000122e127220 */ /* 0x040fe20000400000 */
[C---:B------:R-:W-:Y:S01]  /*6960*/  FMUL R19, R46.reuse, R19 ;  /* 0x000000132e137220 */ /* 0x040fe20000400000 */
[C---:B------:R-:W-:Y:S01]  /*6970*/  FFMA R17, R49.reuse, R62, R17 ;  /* 0x0000003e31117223 */ /* 0x040fe20000000011 */
[----:B------:R2:W-:Y:S01]  /*6980*/  STS [R106+0x200], R11 ;  /* 0x0002000b6a007388 */ /* 0x0005e20000000800 */
        /* <DEDUP_REMOVED lines=42> */
[----:B------:R-:W-:Y:S01]  /*6c30*/  FMUL R35, R46, R35 ;  /* 0x000000232e237220 */ /* 0x000fe20000400000 */
[----:B------:R2:W-:Y:S03]  /*6c40*/  STS [R95+0x800], R22 ;  /* 0x000800165f007388 */ /* 0x0005e60000000800 */
[----:B------:R-:W-:Y:S01]  /*6c50*/  FFMA R35, R49, R80, R35 ;  /* 0x0000005031237223 */ /* 0x000fe20000000023 */
[----:B------:R2:W-:Y:S04]  /*6c60*/  STS [R106+0x800], R23 ;  /* 0x000800176a007388 */ /* 0x0005e80000000800 */
[----:B------:R2:W-:Y:S04]  /*6c70*/  STS [R97+UR48+0xc00], R24 ;  /* 0x000c001861007988 */ /* 0x0005e80008000830 */
[----:B------:R2:W-:Y:S04]  /*6c80*/  STS [R108+0xc00], R25 ;  /* 0x000c00196c007388 */ /* 0x0005e80000000800 */
[----:B------:R2:W-:Y:S04]  /*6c90*/  STS [R95+0xa00], R26 ;  /* 0x000a001a5f007388 */ /* 0x0005e80000000800 */
        /* <DEDUP_REMOVED lines=8> */
[----:B------:R2:W-:Y:S01]  /*6d20*/  STS [R106+0xe00], R35 ;  /* 0x000e00236a007388 */ /* 0x0005e20000000800 */
[----:B------:R-:W-:Y:S01]  /*6d30*/  @!PT LDS RZ, [RZ] ;  /* 0x00000000fffff984 */ /* 0x000fe20000000800 */
[----:B------:R-:W-:Y:S01]  /*6d40*/  @!PT LDS RZ, [RZ] ;  /* 0x00000000fffff984 */ /* 0x000fe20000000800 */
[----:B------:R-:W-:Y:S01]  /*6d50*/  @!PT LDS RZ, [RZ] ;  /* 0x00000000fffff984 */ /* 0x000fe20000000800 */
[----:B------:R-:W-:Y:S01]  /*6d60*/  @!PT LDS RZ, [RZ] ;  /* 0x00000000fffff984 */ /* 0x000fe20000000800 */
[----:B------:R4:W-:Y:S06]  /*6d70*/  MEMBAR.ALL.CTA ;  /* 0x0000000000007992 */ /* 0x0009ec0000008000 */
[----:B----4-:R-:W4:Y:S02]  /*6d80*/  FENCE.VIEW.ASYNC.S ;  /* 0x00000000000073c6 */ /* 0x010f240000000000 */
[----:B----4-:R-:W-:Y:S06]  /*6d90*/  BAR.SYNC.DEFER_BLOCKING 0x1, 0x80 ;  /* 0x0042000000007b1d */ /* 0x010fec0000010000 */
[----:B------:R-:W-:Y:S05]  /*6da0*/  @P0 BRA `(.L_x_105) ;  /* 0x0000000000600947 */ /* 0x000fea0003800000 */
[----:B------:R-:W-:Y:S02]  /*6db0*/  UIADD3 UR4, UPT, UPT, UR48, 0x200, URZ ;  /* 0x0000020030047890 */ /* 0x000fe4000fffe0ff */
[----:B------:R-:W-:Y:S01]  /*6dc0*/  UIADD3 UR16, UP0, UPT, UR52, 0x880, URZ ;  /* 0x0000088034107890 */ /* 0x000fe2000ff1e0ff */
[----:B------:R-:W-:Y:S01]  /*6dd0*/  UMOV UR43, UR36 ;  /* 0x00000024002b7c82 */ /* 0x000fe20008000000 */
[----:B------:R-:W-:Y:S02]  /*6de0*/  UIADD3 UR13, UPT, UPT, UR41, 0x20, URZ ;  /* 0x00000020290d7890 */ /* 0x000fe4000fffe0ff */
[----:B------:R-:W-:Y:S01]  /*6df0*/  MOV R96, UR4 ;  /* 0x0000000400607c02 */ /* 0x000fe20008000f00 */
[----:B------:R-:W-:Y:S02]  /*6e00*/  UIADD3.X UR17, UPT, UPT, URZ, UR53, URZ, UP0, !UPT ;  /* 0x00000035ff117290 */ /* 0x000fe400087fe4ff */
[----:B------:R-:W-:Y:S01]  /*6e10*/  UIADD3 UR12, UPT, UPT, UR48, 0x1200, URZ ;  /* 0x00001200300c7890 */ /* 0x000fe2000fffe0ff */
[----:B------:R-:W-:Y:S01]  /*6e20*/  R2UR UR40, R96 ;  /* 0x00000000602872ca */ /* 0x000fe200000e0000 */
[----:B------:R-:W-:Y:S01]  /*6e30*/  UMOV UR14, UR42 ;  /* 0x0000002a000e7c82 */ /* 0x000fe20008000000 */
[----:B------:R-:W-:Y:S01]  /*6e40*/  UMOV UR15, UR36 ;  /* 0x00000024000f7c82 */ /* 0x000fe20008000000 */
[----:B------:R-:W-:Y:S02]  /*6e50*/  UIADD3 UR9, UPT, UPT, UR41, 0x40, URZ ;  /* 0x0000004029097890 */ /* 0x000fe4000fffe0ff */
[----:B------:R-:W-:Y:S01]  /*6e60*/  UIADD3 UR8, UPT, UPT, UR48, 0x2200, URZ ;  /* 0x0000220030087890 */ /* 0x000fe2000fffe0ff */
[----:B------:R-:W-:Y:S01]  /*6e70*/  UMOV UR10, UR42 ;  /* 0x0000002a000a7c82 */ /* 0x000fe20008000000 */
[----:B------:R-:W-:Y:S01]  /*6e80*/  UMOV UR11, UR36 ;  /* 0x00000024000b7c82 */ /* 0x000fe20008000000 */
[----:B------:R-:W-:Y:S02]  /*6e90*/  UIADD3 UR5, UPT, UPT, UR41, 0x60, URZ ;  /* 0x0000006029057890 */ /* 0x000fe4000fffe0ff */
[----:B------:R-:W-:Y:S03]  /*6ea0*/  UIADD3 UR4, UPT, UPT, UR48, 0x3200, URZ ;  /* 0x0000320030047890 */ /* 0x000fe6000fffe0ff */
[----:B------:R4:W-:Y:S01]  /*6eb0*/  UTMASTG.3D [UR40], [UR16] ;  /* 0x00000028100073b5 */ /* 0x0009e20008010000 */
[----:B------:R-:W-:Y:S01]  /*6ec0*/  UMOV UR6, UR42 ;  /* 0x0000002a00067c82 */ /* 0x000fe20008000000 */
[----:B------:R-:W-:Y:S01]  /*6ed0*/  UMOV UR7, UR36 ;  /* 0x0000002400077c82 */ /* 0x000fe20008000000 */
[----:B------:R4:W-:Y:S01]  /*6ee0*/  UTMASTG.3D [UR12], [UR16] ;  /* 0x0000000c100073b5 */ /* 0x0009e20008010000 */
[----:B------:R4:W-:Y:S02]  /*6ef0*/  UTMASTG.3D [UR8], [UR16] ;  /* 0x00000008100073b5 */ /* 0x0009e40008010000 */
[----:B------:R4:W-:Y:S01]  /*6f00*/  UTMASTG.3D [UR4], [UR16] ;  /* 0x00000004100073b5 */ /* 0x0009e20008010000 */
[----:B------:R0:W-:Y:S01]  /*6f10*/  UTMACMDFLUSH ;  /* 0x00000000000079b7 */ /* 0x0001e20000000000 */
[----:B----4-:R-:W-:Y:S04]  /*6f20*/  DEPBAR.LE SB0, 0x1 ;  /* 0x000080400000791a */ /* 0x010fe80000000000 */
.L_x_105:
[----:B------:R-:W-:Y:S05]  /*6f30*/  BSYNC.RECONVERGENT B0 ;  /* 0x0000000000007941 */ /* 0x000fea0003800200 */
.L_x_104:
[----:B------:R-:W-:Y:S01]  /*6f40*/  BAR.SYNC.DEFER_BLOCKING 0x1, 0x80 ;  /* 0x0042000000007b1d */ /* 0x000fe20000010000 */
[----:B------:R-:W-:Y:S01]  /*6f50*/  ISETP.NE.AND P1, PT, R109, RZ, PT ;  /* 0x000000ff6d00720c */ /* 0x000fe20003f25270 */
[----:B------:R-:W-:Y:S01]  /*6f60*/  UISETP.NE.AND UP0, UPT, UR49, URZ, UPT ;  /* 0x000000ff3100728c */ /* 0x000fe2000bf05270 */
[----:B-1----:R-:W-:Y:S11]  /*6f70*/  LEA R3, R111, UR48, 0x3 ;  /* 0x000000306f037c11 */ /* 0x002ff6000f8e18ff */
[----:B--2---:R-:W-:Y:S01]  /*6f80*/  @P1 SHF.L.U32 R4, R101, 0x1f, RZ ;  /* 0x0000001f65041819 */ /* 0x004fe200000006ff */
[----:B------:R-:W-:Y:S06]  /*6f90*/  BRA.U !UP0, `(.L_x_106) ;  /* 0x0000000108247547 */ /* 0x000fec000b800000 */
[----:B------:R-:W-:Y:S01]  /*6fa0*/  IMAD.U32 R5, RZ, RZ, UR51 ;  /* 0x00000033ff057e24 */ /* 0x000fe2000f8e00ff */
[----:B------:R-:W-:Y:S01]  /*6fb0*/  MOV R0, UR37 ;  /* 0x0000002500007c02 */ /* 0x000fe20008000f00 */
[----:B------:R-:W-:Y:S03]  /*6fc0*/  UIADD3 UR51, UPT, UPT, UR51, 0x1, URZ ;  /* 0x0000000133337890 */ /* 0x000fe6000fffe0ff */
[----:B------:R-:W-:Y:S01]  /*6fd0*/  @P1 LEA R5, R5, UR48, 0x3 ;  /* 0x0000003005051c11 */ /* 0x000fe2000f8e18ff */
[----:B------:R-:W-:Y:S04]  /*6fe0*/  UISETP.NE.AND UP0, UPT, UR51, 0x4, UPT ;  /* 0x000000043300788c */ /* 0x000fe8000bf05270 */
[----:B------:R-:W-:Y:S01]  /*6ff0*/  @P1 VIADD R5, R5, 0x60 ;  /* 0x0000006005051836 */ /* 0x000fe20000000000 */
[----:B------:R-:W-:Y:S04]  /*7000*/  USEL UR51, UR51, URZ, UP0 ;  /* 0x000000ff33337287 */ /* 0x000fe80008000000 */
[----:B------:R-:W-:Y:S04]  /*7010*/  @P1 PRMT R0, R0, 0x654, R5 ;  /* 0x0000065400001816 */ /* 0x000fe80000000005 */
[----:B------:R1:W-:Y:S04]  /*7020*/  @P1 SYNCS.ARRIVE.TRANS64.RED.A1T0 RZ, [R0+URZ], RZ ;  /* 0x000000ff00ff19a7 */ /* 0x0003e800081004ff */
.L_x_106:
[----:B------:R-:W2:Y:S01]  /*7030*/  @P1 SYNCS.PHASECHK.TRANS64.TRYWAIT P0, [R3+URZ+0x40], R4 ;  /* 0x00004004030015a7 */ /* 0x000ea200080011ff */
[----:B------:R-:W-:Y:S01]  /*7040*/  BSSY B1, `(.L_x_107) ;  /* 0x0000033000017945 */ /* 0x000fe20003800000 */
[----:B--2---:R-:W-:Y:S03]  /*7050*/  @P1 SEL R112, RZ, 0x1, !P0 ;  /* 0x00000001ff701807 */ /* 0x004fe60004000000 */
[----:B------:R-:W-:Y:S05]  /*7060*/  @!P1 BRA `(.L_x_108) ;  /* 0x0000000000c09947 */ /* 0x000fea0003800000 */
[----:B------:R-:W-:Y:S01]  /*7070*/  ISETP.NE.AND P0, PT, R112, RZ, PT ;  /* 0x000000ff7000720c */ /* 0x000fe20003f05270 */
[----:B------:R-:W-:Y:S01]  /*7080*/  BSSY B0, `(.L_x_109) ;  /* 0x0000009000007945 */ /* 0x000fe20003800000 */
[----:B------:R-:W-:Y:S11]  /*7090*/  ISETP.NE.AND P1, PT, R113, RZ, PT ;  /* 0x000000ff7100720c */ /* 0x000ff60003f25270 */
[----:B------:R-:W-:Y:S02]  /*70a0*/  @!UPT UIADD3 URZ, UPT, UPT, URZ, URZ, URZ ;  /* 0x000000fffffff290 */ /* 0x000fe4000fffe0ff */
[C---:B------:R-:W-:Y:S02]  /*70b0*/  @P1 IMAD R5, R111.reuse, 0x4000, R91 ;  /* 0x000040006f051824 */ /* 0x040fe400078e025b */
[----:B------:R-:W-:Y:S01]  /*70c0*/  @P1 IMAD R4, R111, 0x4000, R108 ;  /* 0x000040006f041824 */ /* 0x000fe200078e026c */
[----:B------:R-:W-:Y:S06]  /*70d0*/  @P0 BRA `(.L_x_110) ;  /* 0x00000000000c0947 */ /* 0x000fec0003800000 */
[----:B-1----:R-:W-:Y:S04]  /*70e0*/  SHF.L.U32 R0, R101, 0x1f, RZ ;  /* 0x0000001f65007819 */ /* 0x002fe800000006ff */
[----:B------:R-:W1:Y:S02]  /*70f0*/  SYNCS.PHASECHK.TRANS64.TRYWAIT P0, [R3+URZ+0x40], R0 ;  /* 0x00004000030075a7 */ /* 0x000e6400080011ff */
[----:B-1----:R-:W-:Y:S05]  /*7100*/  @!P0 BRA `(.L_x_111) ;  /* 0x00000034008c8947 */ /* 0x002fea0003800000 */
.L_x_110:
[----:B------:R-:W-:Y:S05]  /*7110*/  BSYNC B0 ;  /* 0x0000000000007941 */ /* 0x000fea0003800000 */
.L_x_109:
[----:B------:R-:W-:Y:S11]  /*7120*/  ISETP.NE.AND P0, PT, R113, RZ, PT ;  /* 0x000000ff7100720c */ /* 0x000ff60003f05270 */
[----:B------:R-:W-:Y:S02]  /*7130*/  @!UPT UIADD3 URZ, UPT, UPT, URZ, URZ, URZ ;  /* 0x000000fffffff290 */ /* 0x000fe4000fffe0ff */
[----:B------:R2:W4:Y:S01]  /*7140*/  @P0 LDS R48, [R5+0x200] ;  /* 0x0002000005300984 */ /* 0x0005220000000800 */
[C---:B-1----:R-:W-:Y:S01]  /*7150*/  @P0 IMAD R0, R111.reuse, 0x4000, R95 ;  /* 0x000040006f000824 */ /* 0x042fe200078e025f */
[C---:B------:R-:W-:Y:S01]  /*7160*/  @P0 LEA R3, R111.reuse, R106, 0xe ;  /* 0x0000006a6f030211 */ /* 0x040fe200078e70ff */
[----:B------:R-:W-:Y:S01]  /*7170*/  VIADD R111, R111, 0x1 ;  /* 0x000000016f6f7836 */ /* 0x000fe20000000000 */
[----:B------:R2:W1:Y:S04]  /*7180*/  @P0 LDS R53, [R5+0x400] ;  /* 0x0004000005350984 */ /* 0x0004680000000800 */
        /* <DEDUP_REMOVED lines=14> */
[----:B------:R2:W1:Y:S04]  /*7270*/  @P0 LDS R51, [R0] ;  /* 0x0000000000330984 */ /* 0x0004680000000800 */
        /* <DEDUP_REMOVED lines=14> */
[----:B----4-:R2:W1:Y:S02]  /*7360*/  @P0 LDS R80, [R3+0xe00] ;  /* 0x000e000003500984 */ /* 0x0104640000000800 */
.L_x_108:
[----:B------:R-:W-:Y:S05]  /*7370*/  BSYNC B1 ;  /* 0x0000000000017941 */ /* 0x000fea0003800000 */
.L_x_107:
[----:B--2---:R-:W-:Y:S05]  /*7380*/  VIADD R3, R47, 0x20 ;  /* 0x000000202f037836 */ /* 0x004fea0000000000 */
[----:B------:R-:W-:Y:S04]  /*7390*/  SHF.R.U32.HI R3, RZ, 0x15, R3 ;  /* 0x00000015ff037819 */ /* 0x000fe80000011603 */
[----:B------:R-:W-:Y:S11]  /*73a0*/  LOP3.LUT P0, RZ, R3, 0x3, R94, 0x48, !PT ;  /* 0x0000000303ff7812 */ /* 0x000ff6000780485e */
[----:B------:R-:W-:Y:S02]  /*73b0*/  @!UPT UIADD3 URZ, UPT, UPT, URZ, URZ, URZ ;  /* 0x000000fffffff290 */ /* 0x000fe4000fffe0ff */
[----:B------:R-:W-:Y:S05]  /*73c0*/  @!P0 BRA `(.L_x_112) ;  /* 0x0000000000408947 */ /* 0x000fea0003800000 */
[----:B------:R-:W2:Y:S01]  /*73d0*/  LDCU.64 UR8, c[0x4][0x70] ;  /* 0x01000e00ff0877ac */ /* 0x000ea20008000a00 */
[----:B------:R-:W-:Y:S01]  /*73e0*/  MOV R15, 0x0 ;  /* 0x00000000000f7802 */ /* 0x000fe20000000f00 */
[----:B------:R-:W-:Y:S02]  /*73f0*/  HFMA2 R12, -RZ, RZ, 0, 5.9604644775390625e-08 ;  /* 0x00000001ff0c7431 */ /* 0x000fe400000001ff */
[----:B------:R-:W-:Y:S02]  /*7400*/  IMAD.MOV.U32 R8, RZ, RZ, 0x192 ;  /* 0x00000192ff087424 */ /* 0x000fe400078e00ff */
[----:B------:R-:W-:Y:S01]  /*7410*/  IMAD.MOV.U32 R13, RZ, RZ, RZ ;  /* 0x000000ffff0d7224 */ /* 0x000fe200078e00ff */
[----:B------:R-:W4:Y:S01]  /*7420*/  LDCU.64 UR6, c[0x4][0x78] ;  /* 0x01000f00ff0677ac */ /* 0x000f220008000a00 */
[----:B------:R-:W1:Y:S01]  /*7430*/  LDC.64 R14, c[0x4][R15] ;  /* 0x010000000f0e7b82 */ /* 0x000e620000000a00 */
[----:B------:R-:W5:Y:S01]  /*7440*/  LDCU.64 UR4, c[0x4][0x10] ;  /* 0x01000200ff0477ac */ /* 0x000f620008000a00 */
[----:B--2---:R-:W-:Y:S01]  /*7450*/  MOV R5, UR9 ;  /* 0x0000000900057c02 */ /* 0x004fe20008000f00 */
[----:B------:R-:W-:Y:S01]  /*7460*/  IMAD.U32 R4, RZ, RZ, UR8 ;  /* 0x00000008ff047e24 */ /* 0x000fe2000f8e00ff */
[----:B----4-:R-:W-:Y:S01]  /*7470*/  MOV R7, UR7 ;  /* 0x0000000700077c02 */ /* 0x010fe20008000f00 */
[----:B------:R-:W-:Y:S01]  /*7480*/  IMAD.U32 R6, RZ, RZ, UR6 ;  /* 0x00000006ff067e24 */ /* 0x000fe2000f8e00ff */
[----:B-----5:R-:W-:Y:S01]  /*7490*/  MOV R11, UR5 ;  /* 0x00000005000b7c02 */ /* 0x020fe20008000f00 */
[----:B------:R-:W-:Y:S02]  /*74a0*/  IMAD.U32 R10, RZ, RZ, UR4 ;  /* 0x00000004ff0a7e24 */ /* 0x000fe4000f8e00ff */
[----:B------:R-:W-:Y:S07]  /*74b0*/  LEPC R20, `(.L_x_112) ;  /* 0x000000001014794e */ /* 0x000fee0000000000 */
[----:B-1-3--:R-:W-:Y:S05]  /*74c0*/  CALL.ABS.NOINC R14 ;  /* 0x000000000e007343 */ /* 0x00afea0003c00000 */
.L_x_112:
[----:B------:R-:W-:Y:S05]  /*74d0*/  WARPSYNC.ALL ;  /* 0x0000000000007948 */ /* 0x000fea0003800000 */
[----:B------:R-:W-:Y:S01]  /*74e0*/  R2UR UR4, R47 ;  /* 0x000000002f0472ca */ /* 0x000fe200000e0000 */
[----:B------:R-:W-:Y:S01]  /*74f0*/  BSSY.RECONVERGENT B0, `(.L_x_113) ;  /* 0x000008b000007945 */ /* 0x000fe20003800200 */
[----:B------:R-:W-:Y:S02]  /*7500*/  ISETP.NE.AND P6, PT, R109, RZ, PT ;  /* 0x000000ff6d00720c */ /* 0x000fe40003fc5270 */
[----:B------:R-:W-:Y:S02]  /*7510*/  ISETP.NE.AND P0, PT, R103, RZ, PT ;  /* 0x000000ff6700720c */ /* 0x000fe40003f05270 */
[----:B------:R-:W-:Y:S02]  /*7520*/  MOV R3, UR51 ;  /* 0x0000003300037c02 */ /* 0x000fe40008000f00 */
[----:B-1----:R-:W-:Y:S05]  /*7530*/  MOV R0, UR37 ;  /* 0x0000002500007c02 */ /* 0x002fea0008000f00 */
[----:B------:R-:W1:Y:S02]  /*7540*/  LDTM.x32 R4, tmem[UR4+0x20] ;  /* 0x00002004000479ee */ /* 0x000e6400082c0000 */
[----:B------:R-:W-:Y:S02]  /*7550*/  @P6 LEA R3, R3, UR48, 0x3 ;  /* 0x0000003003036c11 */ /* 0x000fe4000f8e18ff */
[----:B------:R-:W-:Y:S02]  /*7560*/  @P6 SHF.L.U32 R114, R101, 0x1f, RZ ;  /* 0x0000001f65726819 */ /* 0x000fe400000006ff */
[----:B------:R-:W-:Y:S04]  /*7570*/  @P6 IADD3 R3, PT, PT, R3, 0x60, RZ ;  /* 0x0000006003036810 */ /* 0x000fe80007ffe0ff */
[----:B------:R-:W-:Y:S02]  /*7580*/  @P6 PRMT R0, R0, 0x654, R3 ;  /* 0x0000065400006816 */ /* 0x000fe40000000003 */
[----:B------:R-:W-:Y:S01]  /*7590*/  LEA R3, R111, UR48, 0x3 ;  /* 0x000000306f037c11 */ /* 0x000fe2000f8e18ff */
[C---:B-1----:R-:W-:Y:S01]  /*75a0*/  FMUL R4, R46.reuse, R4 ;  /* 0x000000042e047220 */ /* 0x042fe20000400000 */
        /* <DEDUP_REMOVED lines=100> */
[----:B--2---:R-:W2:Y:S02]  /*7bf0*/  FENCE.VIEW.ASYNC.S ;  /* 0x00000000000073c6 */ /* 0x004ea40000000000 */
[----:B--2---:R-:W-:Y:S06]  /*7c00*/  BAR.SYNC.DEFER_BLOCKING 0x1, 0x80 ;  /* 0x0042000000007b1d */ /* 0x004fec0000010000 */
[----:B------:R-:W-:Y:S05]  /*7c10*/  @P0 BRA `(.L_x_114) ;  /* 0x0000000000600947 */ /* 0x000fea0003800000 */
[----:B------:R-:W-:Y:S02]  /*7c20*/  UIADD3 UR20, UP0, UPT, UR52, 0x880, URZ ;  /* 0x0000088034147890 */ /* 0x000fe4000ff1e0ff */
[----:B------:R-:W-:Y:S02]  /*7c30*/  UIADD3 UR14, UPT, UPT, UR42, 0x20, URZ ;  /* 0x000000202a0e7890 */ /* 0x000fe4000fffe0ff */
[----:B------:R-:W-:Y:S02]  /*7c40*/  UIADD3 UR12, UPT, UPT, UR48, 0x4200, URZ ;  /* 0x00004200300c7890 */ /* 0x000fe4000fffe0ff */
[----:B------:R-:W-:Y:S01]  /*7c50*/  UIADD3.X UR21, UPT, UPT, URZ, UR53, URZ, UP0, !UPT ;  /* 0x00000035ff157290 */ /* 0x000fe200087fe4ff */
[----:B------:R-:W-:Y:S01]  /*7c60*/  UMOV UR13, UR41 ;  /* 0x00000029000d7c82 */ /* 0x000fe20008000000 */
[----:B------:R-:W-:Y:S01]  /*7c70*/  UMOV UR15, UR36 ;  /* 0x00000024000f7c82 */ /* 0x000fe20008000000 */
[----:B------:R-:W-:Y:S02]  /*7c80*/  UIADD3 UR17, UPT, UPT, UR41, 0x20, URZ ;  /* 0x0000002029117890 */ /* 0x000fe4000fffe0ff */
[----:B------:R-:W-:Y:S01]  /*7c90*/  UIADD3 UR16, UPT, UPT, UR48, 0x5200, URZ ;  /* 0x0000520030107890 */ /* 0x000fe2000fffe0ff */
[----:B------:R-:W-:Y:S03]  /*7ca0*/  UMOV UR19, UR36 ;  /* 0x0000002400137c82 */ /* 0x000fe60008000000 */
[----:B------:R2:W-:Y:S01]  /*7cb0*/  UTMASTG.3D [UR12], [UR20] ;  /* 0x0000000c140073b5 */ /* 0x0005e20008010000 */
[----:B------:R-:W-:Y:S01]  /*7cc0*/  UMOV UR18, UR14 ;  /* 0x0000000e00127c82 */ /* 0x000fe20008000000 */
[----:B------:R-:W-:Y:S02]  /*7cd0*/  UIADD3 UR9, UPT, UPT, UR41, 0x40, URZ ;  /* 0x0000004029097890 */ /* 0x000fe4000fffe0ff */
[----:B------:R-:W-:Y:S01]  /*7ce0*/  UIADD3 UR8, UPT, UPT, UR48, 0x6200, URZ ;  /* 0x0000620030087890 */ /* 0x000fe2000fffe0ff */
[----:B------:R-:W-:Y:S01]  /*7cf0*/  UMOV UR11, UR36 ;  /* 0x00000024000b7c82 */ /* 0x000fe20008000000 */
[----:B------:R-:W-:Y:S01]  /*7d00*/  UMOV UR10, UR14 ;  /* 0x0000000e000a7c82 */ /* 0x000fe20008000000 */
[----:B------:R2:W-:Y:S01]  /*7d10*/  UTMASTG.3D [UR16], [UR20] ;  /* 0x00000010140073b5 */ /* 0x0005e20008010000 */
[----:B------:R-:W-:Y:S02]  /*7d20*/  UIADD3 UR5, UPT, UPT, UR41, 0x60, URZ ;  /* 0x0000006029057890 */ /* 0x000fe4000fffe0ff */
[----:B------:R-:W-:Y:S01]  /*7d30*/  UIADD3 UR4, UPT, UPT, UR48, 0x7200, URZ ;  /* 0x0000720030047890 */ /* 0x000fe2000fffe0ff */
[----:B------:R-:W-:Y:S01]  /*7d40*/  UMOV UR7, UR36 ;  /* 0x0000002400077c82 */ /* 0x000fe20008000000 */
[----:B------:R-:W-:Y:S01]  /*7d50*/  UMOV UR6, UR14 ;  /* 0x0000000e00067c82 */ /* 0x000fe20008000000 */
[----:B------:R2:W-:Y:S06]  /*7d60*/  UTMASTG.3D [UR8], [UR20] ;  /* 0x00000008140073b5 */ /* 0x0005ec0008010000 */
[----:B------:R2:W-:Y:S01]  /*7d70*/  UTMASTG.3D [UR4], [UR20] ;  /* 0x00000004140073b5 */ /* 0x0005e20008010000 */
[----:B------:R0:W-:Y:S01]  /*7d80*/  UTMACMDFLUSH ;  /* 0x00000000000079b7 */ /* 0x0001e20000000000 */
[----:B--2---:R-:W-:Y:S04]  /*7d90*/  DEPBAR.LE SB0, 0x1 ;  /* 0x000080400000791a */ /* 0x004fe80000000000 */
.L_x_114:
[----:B------:R-:W-:Y:S05]  /*7da0*/  BSYNC.RECONVERGENT B0 ;  /* 0x0000000000007941 */ /* 0x000fea0003800200 */
.L_x_113:
[----:B------:R-:W-:Y:S01]  /*7db0*/  BAR.SYNC.DEFER_BLOCKING 0x1, 0x80 ;  /* 0x0042000000007b1d */ /* 0x000fe20000010000 */
[----:B------:R-:W-:Y:S04]  /*7dc0*/  UIADD3 UR40, UPT, UPT, UR51, 0x1, URZ ;  /* 0x0000000133287890 */ /* 0x000fe8000fffe0ff */
[----:B------:R-:W-:Y:S04]  /*7dd0*/  UISETP.NE.AND UP0, UPT, UR40, 0x4, UPT ;  /* 0x000000042800788c */ /* 0x000fe8000bf05270 */
[----:B------:R-:W-:Y:S01]  /*7de0*/  USEL UR40, UR40, URZ, UP0 ;  /* 0x000000ff28287287 */ /* 0x000fe20008000000 */
[----:B------:R2:W-:Y:S01]  /*7df0*/  @P6 SYNCS.ARRIVE.TRANS64.RED.A1T0 RZ, [R0+URZ], RZ ;  /* 0x000000ff00ff69a7 */ /* 0x0005e200081004ff */
[----:B------:R-:W-:Y:S01]  /*7e00*/  BSSY B1, `(.L_x_115) ;  /* 0x0000034000017945 */ /* 0x000fe20003800000 */
[----:B------:R-:W4:Y:S02]  /*7e10*/  @P6 SYNCS.PHASECHK.TRANS64.TRYWAIT P0, [R3+URZ+0x40], R114 ;  /* 0x00004072030065a7 */ /* 0x000f2400080011ff */
[----:B----4-:R-:W-:Y:S01]  /*7e20*/  @P6 SEL R112, RZ, 0x1, !P0 ;  /* 0x00000001ff706807 */ /* 0x010fe20004000000 */
[----:B--2---:R-:W-:Y:S06]  /*7e30*/  @!P6 BRA `(.L_x_116) ;  /* 0x0000000000c0e947 */ /* 0x004fec0003800000 */
[----:B------:R-:W-:Y:S01]  /*7e40*/  ISETP.NE.AND P0, PT, R112, RZ, PT ;  /* 0x000000ff7000720c */ /* 0x000fe20003f05270 */
[----:B------:R-:W-:Y:S01]  /*7e50*/  BSSY B0, `(.L_x_117) ;  /* 0x0000009000007945 */ /* 0x000fe20003800000 */
[----:B------:R-:W-:Y:S11]  /*7e60*/  ISETP.NE.AND P1, PT, R113, RZ, PT ;  /* 0x000000ff7100720c */ /* 0x000ff60003f25270 */
[----:B------:R-:W-:Y:S02]  /*7e70*/  @!UPT UIADD3 URZ, UPT, UPT, URZ, URZ, URZ ;  /* 0x000000fffffff290 */ /* 0x000fe4000fffe0ff */
[C---:B-1----:R-:W-:Y:S02]  /*7e80*/  @P1 IMAD R4, R111.reuse, 0x4000, R91 ;  /* 0x000040006f041824 */ /* 0x042fe400078e025b */
[----:B------:R-:W-:Y:S01]  /*7e90*/  @P1 IMAD R0, R111, 0x4000, R108 ;  /* 0x000040006f001824 */ /* 0x000fe200078e026c */
[----:B------:R-:W-:Y:S06]  /*7ea0*/  @P0 BRA `(.L_x_118) ;  /* 0x00000000000c0947 */ /* 0x000fec0003800000 */
[----:B------:R-:W-:Y:S04]  /*7eb0*/  SHF.L.U32 R6, R101, 0x1f, RZ ;  /* 0x0000001f65067819 */ /* 0x000fe800000006ff */
[----:B------:R-:W1:Y:S02]  /*7ec0*/  SYNCS.PHASECHK.TRANS64.TRYWAIT P0, [R3+URZ+0x40], R6 ;  /* 0x00004006030075a7 */ /* 0x000e6400080011ff */
[----:B-1----:R-:W-:Y:S05]  /*7ed0*/  @!P0 BRA `(.L_x_119) ;  /* 0x00000028002c8947 */ /* 0x002fea0003800000 */
.L_x_118:
[----:B------:R-:W-:Y:S05]  /*7ee0*/  BSYNC B0 ;  /* 0x0000000000007941 */ /* 0x000fea0003800000 */
.L_x_117:
        /* <DEDUP_REMOVED lines=37> */
.L_x_116:
[----:B------:R-:W-:Y:S05]  /*8140*/  BSYNC B1 ;  /* 0x0000000000017941 */ /* 0x000fea0003800000 */
.L_x_115:
[----:B--2---:R-:W-:Y:S05]  /*8150*/  VIADD R3, R47, 0x40 ;  /* 0x000000402f037836 */ /* 0x004fea0000000000 */
[----:B------:R-:W-:Y:S04]  /*8160*/  SHF.R.U32.HI R3, RZ, 0x15, R3 ;  /* 0x00000015ff037819 */ /* 0x000fe80000011603 */
[----:B------:R-:W-:Y:S11]  /*8170*/  LOP3.LUT P0, RZ, R3, 0x3, R94, 0x48, !PT ;  /* 0x0000000303ff7812 */ /* 0x000ff6000780485e */
[----:B------:R-:W-:Y:S02]  /*8180*/  @!UPT UIADD3 URZ, UPT, UPT, URZ, URZ, URZ ;  /* 0x000000fffffff290 */ /* 0x000fe4000fffe0ff */
[----:B------:R-:W-:Y:S05]  /*8190*/  @!P0 BRA `(.L_x_120) ;  /* 0x0000000000408947 */ /* 0x000fea0003800000 */
[----:B------:R-:W2:Y:S01]  /*81a0*/  LDCU.64 UR8, c[0x4][0x70] ;  /* 0x01000e00ff0877ac */ /* 0x000ea20008000a00 */
[----:B-1----:R-:W-:Y:S01]  /*81b0*/  MOV R15, 0x0 ;  /* 0x00000000000f7802 */ /* 0x002fe20000000f00 */
[----:B------:R-:W-:Y:S02]  /*81c0*/  HFMA2 R12, -RZ, RZ, 0, 5.9604644775390625e-08 ;  /* 0x00000001ff0c7431 */ /* 0x000fe400000001ff */
[----:B------:R-:W-:Y:S02]  /*81d0*/  IMAD.MOV.U32 R8, RZ, RZ, 0x192 ;  /* 0x00000192ff087424 */ /* 0x000fe400078e00ff */
[----:B------:R-:W-:Y:S01]  /*81e0*/  IMAD.MOV.U32 R13, RZ, RZ, RZ ;  /* 0x000000ffff0d7224 */ /* 0x000fe200078e00ff */
[----:B------:R-:W1:Y:S01]  /*81f0*/  LDCU.64 UR6, c[0x4][0x78] ;  /* 0x01000f00ff0677ac */ /* 0x000e620008000a00 */
[----:B------:R-:W4:Y:S01]  /*8200*/  LDC.64 R14, c[0x4][R15] ;  /* 0x010000000f0e7b82 */ /* 0x000f220000000a00 */
[----:B------:R-:W5:Y:S01]  /*8210*/  LDCU.64 UR4, c[0x4][0x10] ;  /* 0x01000200ff0477ac */ /* 0x000f620008000a00 */
[----:B--2---:R-:W-:Y:S01]  /*8220*/  MOV R5, UR9 ;  /* 0x0000000900057c02 */ /* 0x004fe20008000f00 */
[----:B------:R-:W-:Y:S01]  /*8230*/  IMAD.U32 R4, RZ, RZ, UR8 ;  /* 0x00000008ff047e24 */ /* 0x000fe2000f8e00ff */
[----:B-1----:R-:W-:Y:S01]  /*8240*/  MOV R7, UR7 ;  /* 0x0000000700077c02 */ /* 0x002fe20008000f00 */
[----:B------:R-:W-:Y:S01]  /*8250*/  IMAD.U32 R6, RZ, RZ, UR6 ;  /* 0x00000006ff067e24 */ /* 0x000fe2000f8e00ff */
[----:B-----5:R-:W-:Y:S01]  /*8260*/  MOV R11, UR5 ;  /* 0x00000005000b7c02 */ /* 0x020fe20008000f00 */
[----:B------:R-:W-:Y:S02]  /*8270*/  IMAD.U32 R10, RZ, RZ, UR4 ;  /* 0x00000004ff0a7e24 */ /* 0x000fe4000f8e00ff */
[----:B------:R-:W-:Y:S07]  /*8280*/  LEPC R20, `(.L_x_120) ;  /* 0x000000001014794e */ /* 0x000fee0000000000 */
[----:B---34-:R-:W-:Y:S05]  /*8290*/  CALL.ABS.NOINC R14 ;  /* 0x000000000e007343 */ /* 0x018fea0003c00000 */
.L_x_120:
[----:B------:R-:W-:Y:S05]  /*82a0*/  WARPSYNC.ALL ;  /* 0x0000000000007948 */ /* 0x000fea0003800000 */
[----:B------:R-:W-:Y:S01]  /*82b0*/  R2UR UR4, R47 ;  /* 0x000000002f0472ca */ /* 0x000fe200000e0000 */
[----:B------:R-:W-:Y:S01]  /*82c0*/  BSSY.RECONVERGENT B0, `(.L_x_121) ;  /* 0x000008b000007945 */ /* 0x000fe20003800200 */
[----:B------:R-:W-:Y:S02]  /*82d0*/  ISETP.NE.AND P6, PT, R109, RZ, PT ;  /* 0x000000ff6d00720c */ /* 0x000fe40003fc5270 */
[----:B------:R-:W-:Y:S02]  /*82e0*/  ISETP.NE.AND P0, PT, R103, RZ, PT ;  /* 0x000000ff6700720c */ /* 0x000fe40003f05270 */
[----:B------:R-:W-:Y:S02]  /*82f0*/  MOV R3, UR40 ;  /* 0x0000002800037c02 */ /* 0x000fe40008000f00 */
[----:B------:R-:W-:Y:S02]  /*8300*/  MOV R0, UR37 ;  /* 0x0000002500007c02 */ /* 0x000fe40008000f00 */
[----:B------:R-:W-:Y:S03]  /*8310*/  LEA R114, R111, UR48, 0x3 ;  /* 0x000000306f727c11 */ /* 0x000fe6000f8e18ff */
[----:B-1----:R-:W1:Y:S02]  /*8320*/  LDTM.x32 R4, tmem[UR4+0x40] ;  /* 0x00004004000479ee */ /* 0x002e6400082c0000 */
[----:B------:R-:W-:Y:S04]  /*8330*/  @P6 LEA R3, R3, UR48, 0x3 ;  /* 0x0000003003036c11 */ /* 0x000fe8000f8e18ff */
[----:B------:R-:W-:Y:S04]  /*8340*/  @P6 IADD3 R3, PT, PT, R3, 0x60, RZ ;  /* 0x0000006003036810 */ /* 0x000fe80007ffe0ff */
[----:B------:R-:W-:Y:S02]  /*8350*/  @P6 PRMT R0, R0, 0x654, R3 ;  /* 0x0000065400006816 */ /* 0x000fe40000000003 */
[----:B------:R-:W-:Y:S01]  /*8360*/  @P6 SHF.L.U32 R3, R101, 0x1f, RZ ;  /* 0x0000001f65036819 */ /* 0x000fe200000006ff */
        /* <DEDUP_REMOVED lines=128> */
.L_x_122:
[----:B------:R-:W-:Y:S05]  /*8b70*/  BSYNC.RECONVERGENT B0 ;  /* 0x0000000000007941 */ /* 0x000fea0003800200 */
.L_x_121:
        /* <DEDUP_REMOVED lines=19> */
.L_x_126:
[----:B------:R-:W-:Y:S05]  /*8cb0*/  BSYNC B0 ;  /* 0x0000000000007941 */ /* 0x000fea0003800000 */
.L_x_125:
[----:B------:R-:W-:Y:S11]  /*8cc0*/  ISETP.NE.AND P0, PT, R113, RZ, PT ;  /* 0x000000ff7100720c */ /* 0x000ff60003f05270 */
[----:B------:R-:W-:Y:S02]  /*8cd0*/  @!UPT UIADD3 URZ, UPT, UPT, URZ, URZ, URZ ;  /* 0x000000fffffff290 */ /* 0x000fe4000fffe0ff */
[----:B------:R2:W4:Y:S01]  /*8ce0*/  @P0 LDS R48, [R4+0x200] ;  /* 0x0002000004300984 */ /* 0x0005220000000800 */
[C---:B-1----:R-:W-:Y:S01]  /*8cf0*/  @P0 IMAD R3, R111.reuse, 0x4000, R95 ;  /* 0x000040006f030824 */ /* 0x042fe200078e025f */
[----:B------:R-:W-:Y:S02]  /*8d00*/  @P0 LEA R111, R111, R106, 0xe ;  /* 0x0000006a6f6f0211 */ /* 0x000fe400078e70ff */
        /* <DEDUP_REMOVED lines=31> */
.L_x_124:
[----:B------:R-:W-:Y:S05]  /*8f00*/  BSYNC B1 ;  /* 0x0000000000017941 */ /* 0x000fea0003800000 */
.L_x_123:
        /* <DEDUP_REMOVED lines=21> */
.L_x_128:
[----:B------:R-:W-:Y:S01]  /*9060*/  ISETP.NE.AND P0, PT, R103, RZ, PT ;  /* 0x000000ff6700720c */ /* 0x000fe20003f05270 */
[----:B------:R-:W-:Y:S05]  /*9070*/  WARPSYNC.ALL ;  /* 0x0000000000007948 */ /* 0x000fea0003800000 */
[----:B------:R-:W-:Y:S01]  /*9080*/  R2UR UR4, R47 ;  /* 0x000000002f0472ca */ /* 0x000fe200000e0000 */
[----:B------:R-:W-:Y:S01]  /*9090*/  BSSY.RECONVERGENT B0, `(.L_x_129) ;  /* 0x0000086000007945 */ /* 0x000fe20003800200 */
[----:B------:R-:W-:Y:S04]  /*90a0*/  IADD3 R0, PT, PT, R110, 0xc0, RZ ;  /* 0x000000c06e007810 */ /* 0x000fe80007ffe0ff */
[----:B------:R-:W-:Y:S07]  /*90b0*/  LOP3.LUT R0, R0, 0xfefffff8, RZ, 0xc0, !PT ;  /* 0xfefffff800007812 */ /* 0x000fee00078ec0ff */
[----:B-1----:R-:W1:Y:S01]  /*90c0*/  LDTM.x32 R4, tmem[UR4+0x60] ;  /* 0x00006004000479ee */ /* 0x002e6200082c0000 */
[----:B------:R-:W-:Y:S01]  /*90d0*/  NOP ;  /* 0x0000000000007918 */ /* 0x000fe20000000000 */
[----:B-1----:R1:W-:Y:S01]  /*90e0*/  SYNCS.ARRIVE.TRANS64.RED.A1T0 RZ, [R0+URZ], RZ ;  /* 0x000000ff00ff79a7 */ /* 0x0023e200081004ff */
[C---:B------:R-:W-:Y:S01]  /*90f0*/  FMUL R4, R46.reuse, R4 ;  /* 0x000000042e047220 */ /* 0x040fe20000400000 */
        /* <DEDUP_REMOVED lines=127> */
.L_x_130:
[----:B------:R-:W-:Y:S05]  /*98f0*/  BSYNC.RECONVERGENT B0 ;  /* 0x0000000000007941 */ /* 0x000fea0003800200 */
.L_x_129:
[----:B------:R-:W-:Y:S01]  /*9900*/  BAR.SYNC.DEFER_BLOCKING 0x1, 0x80 ;  /* 0x0042000000007b1d */ /* 0x000fe20000010000 */
[----:B------:R-:W-:Y:S01]  /*9910*/  UISETP.NE.AND UP0, UPT, UR49, -0x4, UPT ;  /* 0xfffffffc3100788c */ /* 0x000fe2000bf05270 */
[----:B-1----:R-:W-:Y:S08]  /*9920*/  IADD3 R0, PT, PT, R44, 0x1, RZ ;  /* 0x000000012c007810 */ /* 0x002ff00007ffe0ff */
[----:B------:R-:W-:Y:S05]  /*9930*/  BRA.U !UP0, `(.L_x_131) ;  /* 0x0000000108287547 */ /* 0x000fea000b800000 */
[----:B------:R-:W-:Y:S01]  /*9940*/  ISETP.NE.AND P0, PT, R109, RZ, PT ;  /* 0x000000ff6d00720c */ /* 0x000fe20003f05270 */
[----:B------:R-:W-:Y:S01]  /*9950*/  IMAD.U32 R4, RZ, RZ, UR51 ;  /* 0x00000033ff047e24 */ /* 0x000fe2000f8e00ff */
[----:B------:R-:W-:Y:S01]  /*9960*/  UIADD3 UR51, UPT, UPT, UR51, 0x1, URZ ;  /* 0x0000000133337890 */ /* 0x000fe2000fffe0ff */
[----:B------:R-:W-:Y:S03]  /*9970*/  IMAD.U32 R3, RZ, RZ, UR37 ;  /* 0x00000025ff037e24 */ /* 0x000fe6000f8e00ff */
[----:B------:R-:W-:Y:S04]  /*9980*/  UISETP.NE.AND UP0, UPT, UR51, 0x4, UPT ;  /* 0x000000043300788c */ /* 0x000fe8000bf05270 */
[----:B------:R-:W-:Y:S03]  /*9990*/  USEL UR51, UR51, URZ, UP0 ;  /* 0x000000ff33337287 */ /* 0x000fe60008000000 */
[----:B------:R-:W-:Y:S05]  /*99a0*/  @P0 LEA R4, R4, UR48, 0x3 ;  /* 0x0000003004040c11 */ /* 0x000fea000f8e18ff */
[----:B------:R-:W-:Y:S05]  /*99b0*/  @P0 VIADD R4, R4, 0x60 ;  /* 0x0000006004040836 */ /* 0x000fea0000000000 */
[----:B------:R-:W-:Y:S04]  /*99c0*/  @P0 PRMT R3, R3, 0x654, R4 ;  /* 0x0000065403030816 */ /* 0x000fe80000000004 */
[----:B------:R1:W-:Y:S03]  /*99d0*/  @P0 SYNCS.ARRIVE.TRANS64.RED.A1T0 RZ, [R3+URZ], RZ ;  /* 0x000000ff03ff09a7 */ /* 0x0003e600081004ff */
.L_x_131:
[----:B------:R-:W-:Y:S01]  /*99e0*/  ISETP.NE.AND P2, PT, R104, RZ, PT ;  /* 0x000000ff6800720c */ /* 0x000fe20003f45270 */
[----:B------:R-:W-:Y:S01]  /*99f0*/  UIADD3 UR49, UPT, UPT, UR49, 0x4, URZ ;  /* 0x0000000431317890 */ /* 0x000fe2000fffe0ff */
[----:B------:R-:W-:Y:S01]  /*9a00*/  ISETP.NE.AND P0, PT, R107, 0x2, PT ;  /* 0x000000026b00780c */ /* 0x000fe20003f05270 */
[----:B------:R-:W-:Y:S01]  /*9a10*/  IMAD.IADD R20, R41, 0x1, R81 ;  /* 0x0000000129147824 */ /* 0x000fe200078e0251 */
[----:B------:R-:W-:Y:S01]  /*9a20*/  ISETP.NE.AND P1, PT, R0, 0x2, PT ;  /* 0x000000020000780c */ /* 0x000fe20003f25270 */
[----:B------:R-:W-:Y:S01]  /*9a30*/  IMAD.IADD R21, R43, 0x1, R88 ;  /* 0x000000012b157824 */ /* 0x000fe200078e0258 */
[----:B------:R-:W-:Y:S02]  /*9a40*/  SEL R4, RZ, 0x1, P0 ;  /* 0x00000001ff047807 */ /* 0x000fe40000000000 */
[----:B-1----:R-:W-:Y:S02]  /*9a50*/  SEL R3, RZ, 0x1, P1 ;  /* 0x00000001ff037807 */ /* 0x002fe40000800000 */
[----:B------:R-:W-:Y:S02]  /*9a60*/  LOP3.LUT R99, R99, R4, RZ, 0x3c, !PT ;  /* 0x0000000463637212 */ /* 0x000fe400078e3cff */
[----:B------:R-:W-:Y:S02]  /*9a70*/  LOP3.LUT R100, R100, R3, RZ, 0x3c, !PT ;  /* 0x0000000364647212 */ /* 0x000fe400078e3cff */
[----:B------:R-:W-:Y:S02]  /*9a80*/  @P2 R2UR UR36, R98 ;  /* 0x00000000622422ca */ /* 0x000fe400000e0000 */
[----:B------:R-:W-:Y:S02]  /*9a90*/  SEL R107, R107, RZ, P0 ;  /* 0x000000ff6b6b7207 */ /* 0x000fe40000000000 */
[----:B------:R-:W-:Y:S01]  /*9aa0*/  SEL R44, R0, RZ, P1 ;  /* 0x000000ff002c7207 */ /* 0x000fe20000800000 */
[----:B------:R-:W-:Y:S10]  /*9ab0*/  @P2 BRA `(.L_x_132) ;  /* 0xffffffb800982947 */ /* 0x000ff4000383ffff */
[----:B------:R-:W-:-:S09]  /*9ac0*/  UISETP.NE.AND UP0, UPT, UR50, URZ, UPT ;  /* 0x000000ff3200728c */ /* 0x000fd2000bf05270 */
[----:B------:R-:W-:Y:S05]  /*9ad0*/  BRA.U !UP0, `(.L_x_133) ;  /* 0x0000000108487547 */ /* 0x000fea000b800000 */
[----:B------:R-:W1:Y:S02]  /*9ae0*/  LDCU.64 UR4, c[0x0][0xa90] ;  /* 0x00015200ff0477ac */ /* 0x000e640008000a00 */
[----:B-1----:R-:W-:-:S04]  /*9af0*/  UISETP.NE.U32.AND UP0, UPT, UR4, URZ, UPT ;  /* 0x000000ff0400728c */ /* 0x002fc8000bf05070 */
[----:B------:R-:W-:-:S09]  /*9b00*/  UISETP.NE.AND.EX UP0, UPT, UR5, URZ, UPT, UP0 ;  /* 0x000000ff0500728c */ /* 0x000fd2000bf05300 */
[----:B------:R-:W-:Y:S05]  /*9b10*/  BRA.U UP0, `(.L_x_134) ;  /* 0x00000001000c7547 */ /* 0x000fea000b800000 */
[----:B------:R-:W-:-:S13]  /*9b20*/  FSETP.NEU.AND P0, PT, R49, RZ, PT ;  /* 0x000000ff3100720b */ /* 0x000fda0003f0d000 */
[----:B------:R-:W-:Y:S05]  /*9b30*/  @!P0 EXIT ;  /* 0x000000000000894d */ /* 0x000fea0003800000 */
[----:B------:R-:W-:Y:S05]  /*9b40*/  BRA `(.L_x_133) ;  /* 0x00000000002c7947 */ /* 0x000fea0003800000 */
.L_x_134:
[----:B------:R-:W-:Y:S01]  /*9b50*/  ISETP.NE.AND P0, PT, R105, RZ, PT ;  /* 0x000000ff6900720c */ /* 0x000fe20003f05270 */
[----:B------:R-:W-:-:S12]  /*9b60*/  BSSY.RECONVERGENT B0, `(.L_x_133) ;  /* 0x0000009000007945 */ /* 0x000fd80003800200 */
[----:B------:R-:W-:Y:S05]  /*9b70*/  @P0 BRA `(.L_x_135) ;  /* 0x0000000000140947 */ /* 0x000fea0003800000 */
[----:B------:R-:W1:Y:S02]  /*9b80*/  LDCU.64 UR4, c[0x0][0xa88] ;  /* 0x00015100ff0477ac */ /* 0x000e640008000a00 */
[----:B-1----:R-:W-:-:S04]  /*9b90*/  ISETP.NE.U32.AND P0, PT, RZ, UR4, PT ;  /* 0x00000004ff007c0c */ /* 0x002fc8000bf05070 */
[----:B------:R-:W-:-:S13]  /*9ba0*/  ISETP.NE.AND.EX P0, PT, RZ, UR5, PT, P0 ;  /* 0x00000005ff007c0c */ /* 0x000fda000bf05300 */
[----:B------:R-:W-:Y:S05]  /*9bb0*/  @!P0 EXIT ;  /* 0x000000000000894d */ /* 0x000fea0003800000 */
[----:B------:R-:W-:Y:S05]  /*9bc0*/  BRA `(.L_x_136) ;  /* 0x0000000000087947 */ /* 0x000fea0003800000 */
.L_x_135:
[----:B------:R-:W-:-:S13]  /*9bd0*/  FSETP.NEU.AND P0, PT, R49, RZ, PT ;  /* 0x000000ff3100720b */ /* 0x000fda0003f0d000 */
[----:B------:R-:W-:Y:S05]  /*9be0*/  @!P0 EXIT ;  /* 0x000000000000894d */ /* 0x000fea0003800000 */
.L_x_136:
[----:B------:R-:W-:Y:S05]  /*9bf0*/  BSYNC.RECONVERGENT B0 ;  /* 0x0000000000007941 */ /* 0x000fea0003800200 */
.L_x_133:
[----:B------:R-:W-:Y:S01]  /*9c00*/  ULEA UR4, UR51, UR48, 0x3 ;  /* 0x0000003033047291 */ /* 0x000fe2000f8e18ff */
[----:B------:R-:W-:-:S04]  /*9c10*/  DEPBAR.LE SB0, 0x0 ;  /* 0x000080000000791a */ /* 0x000fc80000000000 */
[----:B------:R-:W-:-:S04]  /*9c20*/  UIADD3 UR4, UPT, UPT, UR4, 0x60, URZ ;  /* 0x0000006004047890 */ /* 0x000fc8000fffe0ff */
[----:B------:R-:W-:-:S09]  /*9c30*/  UPRMT UR4, UR37, 0x654, UR4 ;  /* 0x0000065425047896 */ /* 0x000fd20008000004 */
[----:B------:R-:W-:Y:S01]  /*9c40*/  SYNCS.ARRIVE.TRANS64.RED.A1T0 RZ, [UR4], RZ ;  /* 0x000000ffffff79a7 */ /* 0x000fe20008100404 */
[----:B------:R-:W-:Y:S05]  /*9c50*/  EXIT ;  /* 0x000000000000794d */ /* 0x000fea0003800000 */
.L_x_24:
[----:B--2---:R2:W1:Y:S02]  /*9c60*/  SYNCS.PHASECHK.TRANS64.TRYWAIT P0, [R5+URZ+0xe0], R4 ;  /* 0x0000e004050075a7 */ /* 0x00446400080011ff */
[----:B-1----:R-:W-:Y:S05]  /*9c70*/  @!P0 NANOSLEEP.SYNCS 0x989680 ;  /* 0x009896800000895d */ /* 0x002fea0003900000 */
[----:B------:R-:W1:Y:S02]  /*9c80*/  @!P0 SYNCS.PHASECHK.TRANS64 P0, [R5+URZ+0xe0], R4 ;  /* 0x0000e004050085a7 */ /* 0x000e6400080010ff */
[----:B-1----:R-:W-:Y:S05]  /*9c90*/  @!P0 BRA `(.L_x_24) ;  /* 0xfffffffc00f08947 */ /* 0x002fea000383ffff */
[----:B------:R-:W-:Y:S05]  /*9ca0*/  BRA `(.L_x_137) ;  /* 0xffffff7800a47947 */ /* 0x000fea000383ffff */
.L_x_27:
[----:B------:R-:W-:-:S07]  /*9cb0*/  MOV R4, UR9 ;  /* 0x0000000900047c02 */ /* 0x000fce0008000f00 */
.L_x_138:
[----:B-1----:R1:W2:Y:S02]  /*9cc0*/  SYNCS.PHASECHK.TRANS64.TRYWAIT P0, [R4+URZ+0x20], R7 ;  /* 0x00002007040075a7 */ /* 0x0022a400080011ff */
[----:B--2---:R-:W-:Y:S05]  /*9cd0*/  @!P0 NANOSLEEP.SYNCS 0x989680 ;  /* 0x009896800000895d */ /* 0x004fea0003900000 */
[----:B------:R-:W2:Y:S02]  /*9ce0*/  @!P0 SYNCS.PHASECHK.TRANS64 P0, [R4+URZ+0x20], R7 ;  /* 0x00002007040085a7 */ /* 0x000ea400080010ff */
[----:B--2---:R-:W-:Y:S05]  /*9cf0*/  @!P0 BRA `(.L_x_138) ;  /* 0xfffffffc00f08947 */ /* 0x004fea000383ffff */
[----:B------:R-:W-:Y:S05]  /*9d00*/  BRA `(.L_x_26) ;  /* 0xffffff7c00187947 */ /* 0x000fea000383ffff */
.L_x_29:
[----:B-1----:R1:W2:Y:S02]  /*9d10*/  SYNCS.PHASECHK.TRANS64.TRYWAIT P0, [R8+URZ+0x90], R5 ;  /* 0x00009005080075a7 */ /* 0x0022a400080011ff */
[----:B--2---:R-:W-:Y:S05]  /*9d20*/  @!P0 NANOSLEEP.SYNCS 0x989680 ;  /* 0x009896800000895d */ /* 0x004fea0003900000 */
[----:B------:R-:W2:Y:S02]  /*9d30*/  @!P0 SYNCS.PHASECHK.TRANS64 P0, [R8+URZ+0x90], R5 ;  /* 0x00009005080085a7 */ /* 0x000ea400080010ff */
[----:B--2---:R-:W-:Y:S05]  /*9d40*/  @!P0 BRA `(.L_x_29) ;  /* 0xfffffffc00f08947 */ /* 0x004fea000383ffff */
[----:B------:R-:W-:Y:S05]  /*9d50*/  BRA `(.L_x_139) ;  /* 0xffffff7c00b07947 */ /* 0x000fea000383ffff */
.L_x_33:
[----:B----4-:R-:W-:-:S07]  /*9d60*/  MOV R0, UR4 ;  /* 0x0000000400007c02 */ /* 0x010fce0008000f00 */
.L_x_140:
[----:B-1----:R1:W2:Y:S02]  /*9d70*/  SYNCS.PHASECHK.TRANS64.TRYWAIT P0, [R0+URZ], R3 ;  /* 0x00000003000075a7 */ /* 0x0022a400080011ff */
[----:B--2---:R-:W-:Y:S05]  /*9d80*/  @!P0 NANOSLEEP.SYNCS 0x989680 ;  /* 0x009896800000895d */ /* 0x004fea0003900000 */
[----:B------:R-:W2:Y:S02]  /*9d90*/  @!P0 SYNCS.PHASECHK.TRANS64 P0, [R0+URZ], R3 ;  /* 0x00000003000085a7 */ /* 0x000ea400080010ff */
[----:B--2---:R-:W-:Y:S05]  /*9da0*/  @!P0 BRA `(.L_x_140) ;  /* 0xfffffffc00f08947 */ /* 0x004fea000383ffff */
[----:B------:R-:W-:Y:S05]  /*9db0*/  BRA `(.L_x_141) ;  /* 0xffffff8400207947 */ /* 0x000fea000383ffff */
.L_x_34:
[----:B----4-:R-:W-:-:S07]  /*9dc0*/  MOV R0, UR4 ;  /* 0x0000000400007c02 */ /* 0x010fce0008000f00 */
.L_x_142:
[----:B-1----:R1:W2:Y:S02]  /*9dd0*/  SYNCS.PHASECHK.TRANS64.TRYWAIT P0, [R0+URZ], R3 ;  /* 0x00000003000075a7 */ /* 0x0022a400080011ff */
[----:B--2---:R-:W-:Y:S05]  /*9de0*/  @!P0 NANOSLEEP.SYNCS 0x989680 ;  /* 0x009896800000895d */ /* 0x004fea0003900000 */
[----:B------:R-:W2:Y:S02]  /*9df0*/  @!P0 SYNCS.PHASECHK.TRANS64 P0, [R0+URZ], R3 ;  /* 0x00000003000085a7 */ /* 0x000ea400080010ff */
[----:B--2---:R-:W-:Y:S05]  /*9e00*/  @!P0 BRA `(.L_x_142) ;  /* 0xfffffffc00f08947 */ /* 0x004fea000383ffff */
[----:B------:R-:W-:Y:S05]  /*9e10*/  BRA `(.L_x_143) ;  /* 0xffffff84002c7947 */ /* 0x000fea000383ffff */
.L_x_35:
[----:B----4-:R-:W-:-:S07]  /*9e20*/  MOV R0, UR4 ;  /* 0x0000000400007c02 */ /* 0x010fce0008000f00 */
.L_x_144:
[----:B-1----:R1:W2:Y:S02]  /*9e30*/  SYNCS.PHASECHK.TRANS64.TRYWAIT P0, [R0+URZ], R3 ;  /* 0x00000003000075a7 */ /* 0x0022a400080011ff */
[----:B--2---:R-:W-:Y:S05]  /*9e40*/  @!P0 NANOSLEEP.SYNCS 0x989680 ;  /* 0x009896800000895d */ /* 0x004fea0003900000 */
[----:B------:R-:W2:Y:S02]  /*9e50*/  @!P0 SYNCS.PHASECHK.TRANS64 P0, [R0+URZ], R3 ;  /* 0x00000003000085a7 */ /* 0x000ea400080010ff */
[----:B--2---:R-:W-:Y:S05]  /*9e60*/  @!P0 BRA `(.L_x_144) ;  /* 0xfffffffc00f08947 */ /* 0x004fea000383ffff */
[----:B------:R-:W-:Y:S05]  /*9e70*/  BRA `(.L_x_145) ;  /* 0xffffff8400387947 */ /* 0x000fea000383ffff */
.L_x_38:
[----:B-1----:R1:W2:Y:S02]  /*9e80*/  SYNCS.PHASECHK.TRANS64.TRYWAIT P0, [R0+URZ+0xd0], R5 ;  /* 0x0000d005000075a7 */ /* 0x0022a400080011ff */
[----:B--2---:R-:W-:Y:S05]  /*9e90*/  @!P0 NANOSLEEP.SYNCS 0x989680 ;  /* 0x009896800000895d */ /* 0x004fea0003900000 */
[----:B------:R-:W2:Y:S02]  /*9ea0*/  @!P0 SYNCS.PHASECHK.TRANS64 P0, [R0+URZ+0xd0], R5 ;  /* 0x0000d005000085a7 */ /* 0x000ea400080010ff */
[----:B--2---:R-:W-:Y:S05]  /*9eb0*/  @!P0 BRA `(.L_x_38) ;  /* 0xfffffffc00f08947 */ /* 0x004fea000383ffff */
[----:B------:R-:W-:Y:S05]  /*9ec0*/  BRA `(.L_x_146) ;  /* 0xffffff8400987947 */ /* 0x000fea000383ffff */
.L_x_39:
[----:B------:R-:W-:-:S07]  /*9ed0*/  MOV R0, UR5 ;  /* 0x0000000500007c02 */ /* 0x000fce0008000f00 */
.L_x_147:
[----:B-1----:R1:W2:Y:S02]  /*9ee0*/  SYNCS.PHASECHK.TRANS64.TRYWAIT P0, [R0+URZ+0xa0], R7 ;  /* 0x0000a007000075a7 */ /* 0x0022a400080011ff */
[----:B--2---:R-:W-:Y:S05]  /*9ef0*/  @!P0 NANOSLEEP.SYNCS 0x989680 ;  /* 0x009896800000895d */ /* 0x004fea0003900000 */
[----:B------:R-:W2:Y:S02]  /*9f00*/  @!P0 SYNCS.PHASECHK.TRANS64 P0, [R0+URZ+0xa0], R7 ;  /* 0x0000a007000085a7 */ /* 0x000ea400080010ff */
[----:B--2---:R-:W-:Y:S05]  /*9f10*/  @!P0 BRA `(.L_x_147) ;  /* 0xfffffffc00f08947 */ /* 0x004fea000383ffff */
[----:B------:R-:W-:Y:S05]  /*9f20*/  BRA `(.L_x_148) ;  /* 0xffffff8400a87947 */ /* 0x000fea000383ffff */
.L_x_40:
[----:B-1----:R1:W2:Y:S02]  /*9f30*/  SYNCS.PHASECHK.TRANS64.TRYWAIT P1, [R0+URZ+0x90], R5 ;  /* 0x00009005000075a7 */ /* 0x0022a400080211ff */
[----:B--2---:R-:W-:Y:S05]  /*9f40*/  @!P1 NANOSLEEP.SYNCS 0x989680 ;  /* 0x009896800000995d */ /* 0x004fea0003900000 */
[----:B------:R-:W2:Y:S02]  /*9f50*/  @!P1 SYNCS.PHASECHK.TRANS64 P1, [R0+URZ+0x90], R5 ;  /* 0x00009005000095a7 */ /* 0x000ea400080210ff */
[----:B--2---:R-:W-:Y:S05]  /*9f60*/  @!P1 BRA `(.L_x_40) ;  /* 0xfffffffc00f09947 */ /* 0x004fea000383ffff */
[----:B------:R-:W-:Y:S05]  /*9f70*/  BRA `(.L_x_149) ;  /* 0xffffff8400d87947 */ /* 0x000fea000383ffff */
.L_x_43:
[----:B------:R-:W-:-:S07]  /*9f80*/  MOV R0, UR5 ;  /* 0x0000000500007c02 */ /* 0x000fce0008000f00 */
.L_x_150:
[----:B-1----:R1:W2:Y:S02]  /*9f90*/  SYNCS.PHASECHK.TRANS64.TRYWAIT P0, [R0+URZ+0xa0], R3 ;  /* 0x0000a003000075a7 */ /* 0x0022a400080011ff */
[----:B--2---:R-:W-:Y:S05]  /*9fa0*/  @!P0 NANOSLEEP.SYNCS 0x989680 ;  /* 0x009896800000895d */ /* 0x004fea0003900000 */
[----:B------:R-:W2:Y:S02]  /*9fb0*/  @!P0 SYNCS.PHASECHK.TRANS64 P0, [R0+URZ+0xa0], R3 ;  /* 0x0000a003000085a7 */ /* 0x000ea400080010ff */
[----:B--2---:R-:W-:Y:S05]  /*9fc0*/  @!P0 BRA `(.L_x_150) ;  /* 0xfffffffc00f08947 */ /* 0x004fea000383ffff */
[----:B------:R-:W-:Y:S05]  /*9fd0*/  BRA `(.L_x_42) ;  /* 0xffffff88002c7947 */ /* 0x000fea000383ffff */
.L_x_52:
[----:B-1----:R-:W-:-:S04]  /*9fe0*/  MOV R4, UR6 ;  /* 0x0000000600047c02 */ /* 0x002fc80008000f00 */
[----:B------:R1:W2:Y:S03]  /*9ff0*/  SYNCS.PHASECHK.TRANS64.TRYWAIT P0, [R4+URZ+0x8], R5 ;  /* 0x00000805040075a7 */ /* 0x0002a600080011ff */
[----:B--2---:R-:W-:Y:S05]  /*a000*/  @!P0 NANOSLEEP.SYNCS 0x989680 ;  /* 0x009896800000895d */ /* 0x004fea0003900000 */
[----:B------:R-:W2:Y:S02]  /*a010*/  @!P0 SYNCS.PHASECHK.TRANS64 P0, [R4+URZ+0x8], R5 ;  /* 0x00000805040085a7 */ /* 0x000ea400080010ff */
[----:B--2---:R-:W-:Y:S05]  /*a020*/  @!P0 BRA `(.L_x_52) ;  /* 0xfffffffc00ec8947 */ /* 0x004fea000383ffff */
[----:B------:R-:W-:Y:S05]  /*a030*/  BRA `(.L_x_51) ;  /* 0xffffff8800e07947 */ /* 0x000fea000383ffff */
.L_x_54:
[----:B------:R-:W-:Y:S01]  /*a040*/  BSSY B0, `(.L_x_151) ;  /* 0x0000006000007945 */ /* 0x000fe20003800000 */
[----:B------:R-:W-:-:S07]  /*a050*/  MOV R15, 0xffffffff ;  /* 0xffffffff000f7802 */ /* 0x000fce0000000f00 */
[----:B-1---5:R-:W-:Y:S05]  /*a060*/  WARPSYNC.COLLECTIVE R15, `(.L_x_152) ;  /* 0x000000000f0c7348 */ /* 0x022fea0003c00000 */
[----:B------:R-:W-:Y:S02]  /*a070*/  ELECT P6, UR79, PT ;  /* 0x00000000004f782f */ /* 0x000fe400038c0000 */
[----:B------:R-:W-:Y:S01]  /*a080*/  MOV R14, UR79 ;  /* 0x0000004f000e7c02 */ /* 0x000fe20008000f00 */
[----:B-1---5:R-:W-:Y:S10]  /*a090*/  ENDCOLLECTIVE ;  /* 0x000000000000791b */ /* 0x022ff40003800000 */
.L_x_152:
[----:B------:R-:W-:Y:S05]  /*a0a0*/  BSYNC B0 ;  /* 0x0000000000007941 */ /* 0x000fea0003800000 */
.L_x_151:
[----:B------:R-:W-:Y:S05]  /*a0b0*/  BRA `(.L_x_153) ;  /* 0xffffff8c00107947 */ /* 0x000fea000383ffff */
.L_x_56:
[----:B-1----:R-:W-:-:S04]  /*a0c0*/  MOV R2, UR6 ;  /* 0x0000000600027c02 */ /* 0x002fc80008000f00 */
[----:B------:R1:W2:Y:S03]  /*a0d0*/  SYNCS.PHASECHK.TRANS64.TRYWAIT P0, [R2+URZ+0x8], R3 ;  /* 0x00000803020075a7 */ /* 0x0002a600080011ff */
[----:B--2---:R-:W-:Y:S05]  /*a0e0*/  @!P0 NANOSLEEP.SYNCS 0x989680 ;  /* 0x009896800000895d */ /* 0x004fea0003900000 */
[----:B------:R-:W2:Y:S02]  /*a0f0*/  @!P0 SYNCS.PHASECHK.TRANS64 P0, [R2+URZ+0x8], R3 ;  /* 0x00000803020085a7 */ /* 0x000ea400080010ff */
[----:B--2---:R-:W-:Y:S05]  /*a100*/  @!P0 BRA `(.L_x_56) ;  /* 0xfffffffc00ec8947 */ /* 0x004fea000383ffff */
[----:B------:R-:W-:Y:S05]  /*a110*/  BRA `(.L_x_55) ;  /* 0xffffff8c00147947 */ /* 0x000fea000383ffff */
.L_x_57:
[----:B-1----:R1:W2:Y:S02]  /*a120*/  SYNCS.PHASECHK.TRANS64.TRYWAIT P0, [R0+URZ+0x90], R5 ;  /* 0x00009005000075a7 */ /* 0x0022a400080011ff */
[----:B--2---:R-:W-:Y:S05]  /*a130*/  @!P0 NANOSLEEP.SYNCS 0x989680 ;  /* 0x009896800000895d */ /* 0x004fea0003900000 */
[----:B------:R-:W2:Y:S02]  /*a140*/  @!P0 SYNCS.PHASECHK.TRANS64 P0, [R0+URZ+0x90], R5 ;  /* 0x00009005000085a7 */ /* 0x000ea400080010ff */
[----:B--2---:R-:W-:Y:S05]  /*a150*/  @!P0 BRA `(.L_x_57) ;  /* 0xfffffffc00f08947 */ /* 0x004fea000383ffff */
[----:B------:R-:W-:Y:S05]  /*a160*/  BRA `(.L_x_154) ;  /* 0xffffff9000347947 */ /* 0x000fea000383ffff */
.L_x_59:
[----:B------:R-:W-:-:S07]  /*a170*/  MOV R0, UR8 ;  /* 0x0000000800007c02 */ /* 0x000fce0008000f00 */
.L_x_155:
[----:B-1----:R1:W2:Y:S02]  /*a180*/  SYNCS.PHASECHK.TRANS64.TRYWAIT P0, [R0+URZ+0xc0], R5 ;  /* 0x0000c005000075a7 */ /* 0x0022a400080011ff */
[----:B--2---:R-:W-:Y:S05]  /*a190*/  @!P0 NANOSLEEP.SYNCS 0x989680 ;  /* 0x009896800000895d */ /* 0x004fea0003900000 */
[----:B------:R-:W2:Y:S02]  /*a1a0*/  @!P0 SYNCS.PHASECHK.TRANS64 P0, [R0+URZ+0xc0], R5 ;  /* 0x0000c005000085a7 */ /* 0x000ea400080010ff */
[----:B--2---:R-:W-:Y:S05]  /*a1b0*/  @!P0 BRA `(.L_x_155) ;  /* 0xfffffffc00f08947 */ /* 0x004fea000383ffff */
[----:B------:R-:W-:Y:S05]  /*a1c0*/  BRA `(.L_x_156) ;  /* 0xffffff9000807947 */ /* 0x000fea000383ffff */
.L_x_62:
[----:B------:R-:W-:Y:S07]  /*a1d0*/  MOV R0, UR7 ;  /* 0x0000000700007c02 */ /* 0x000fee0008000f00 */
.L_x_157:
[----:B-1----:R1:W2:Y:S02]  /*a1e0*/  SYNCS.PHASECHK.TRANS64.TRYWAIT P0, [R0+URZ], R5 ;  /* 0x00000005000075a7 */ /* 0x0022a400080011ff */
[----:B--2---:R-:W-:Y:S05]  /*a1f0*/  @!P0 NANOSLEEP.SYNCS 0x989680 ;  /* 0x009896800000895d */ /* 0x004fea0003900000 */
[----:B------:R-:W2:Y:S02]  /*a200*/  @!P0 SYNCS.PHASECHK.TRANS64 P0, [R0+URZ], R5 ;  /* 0x00000005000085a7 */ /* 0x000ea400080010ff */
[----:B--2---:R-:W-:Y:S05]  /*a210*/  @!P0 BRA `(.L_x_157) ;  /* 0xfffffffc00f08947 */ /* 0x004fea000383ffff */
[----:B------:R-:W-:Y:S05]  /*a220*/  BRA `(.L_x_61) ;  /* 0xffffff9000987947 */ /* 0x000fea000383ffff */
.L_x_66:
[----:B-1----:R-:W-:-:S07]  /*a230*/  MOV R0, UR4 ;  /* 0x0000000400007c02 */ /* 0x002fce0008000f00 */
.L_x_158:
[----:B-1----:R1:W2:Y:S02]  /*a240*/  SYNCS.PHASECHK.TRANS64.TRYWAIT P0, [R0+URZ], R3 ;  /* 0x00000003000075a7 */ /* 0x0022a400080011ff */
[----:B--2---:R-:W-:Y:S05]  /*a250*/  @!P0 NANOSLEEP.SYNCS 0x989680 ;  /* 0x009896800000895d */ /* 0x004fea0003900000 */
[----:B------:R-:W2:Y:S02]  /*a260*/  @!P0 SYNCS.PHASECHK.TRANS64 P0, [R0+URZ], R3 ;  /* 0x00000003000085a7 */ /* 0x000ea400080010ff */
[----:B--2---:R-:W-:Y:S05]  /*a270*/  @!P0 BRA `(.L_x_158) ;  /* 0xfffffffc00f08947 */ /* 0x004fea000383ffff */
[----:B------:R-:W-:Y:S05]  /*a280*/  BRA `(.L_x_159) ;  /* 0xffffff9400907947 */ /* 0x000fea000383ffff */
.L_x_69:
[----:B------:R-:W-:-:S07]  /*a290*/  MOV R0, UR6 ;  /* 0x0000000600007c02 */ /* 0x000fce0008000f00 */
.L_x_160:
[----:B-1----:R1:W2:Y:S02]  /*a2a0*/  SYNCS.PHASECHK.TRANS64.TRYWAIT P1, [R0+URZ+0xf0], R3 ;  /* 0x0000f003000075a7 */ /* 0x0022a400080211ff */
[----:B--2---:R-:W-:Y:S05]  /*a2b0*/  @!P1 NANOSLEEP.SYNCS 0x989680 ;  /* 0x009896800000995d */ /* 0x004fea0003900000 */
[----:B------:R-:W2:Y:S02]  /*a2c0*/  @!P1 SYNCS.PHASECHK.TRANS64 P1, [R0+URZ+0xf0], R3 ;  /* 0x0000f003000095a7 */ /* 0x000ea400080210ff */
[----:B--2---:R-:W-:Y:S05]  /*a2d0*/  @!P1 BRA `(.L_x_160) ;  /* 0xfffffffc00f09947 */ /* 0x004fea000383ffff */
[----:B------:R-:W-:Y:S05]  /*a2e0*/  BRA `(.L_x_161) ;  /* 0xffffff9400dc7947 */ /* 0x000fea000383ffff */
.L_x_74:
[----:B----4-:R4:W1:Y:S02]  /*a2f0*/  SYNCS.PHASECHK.TRANS64.TRYWAIT P0, [R0+URZ+0x90], R3 ;  /* 0x00009003000075a7 */ /* 0x01086400080011ff */
[----:B-1----:R-:W-:Y:S05]  /*a300*/  @!P0 NANOSLEEP.SYNCS 0x989680 ;  /* 0x009896800000895d */ /* 0x002fea0003900000 */
[----:B------:R-:W1:Y:S02]  /*a310*/  @!P0 SYNCS.PHASECHK.TRANS64 P0, [R0+URZ+0x90], R3 ;  /* 0x00009003000085a7 */ /* 0x000e6400080010ff */
[----:B-1----:R-:W-:Y:S05]  /*a320*/  @!P0 BRA `(.L_x_74) ;  /* 0xfffffffc00f08947 */ /* 0x002fea000383ffff */
[----:B------:R-:W-:Y:S05]  /*a330*/  BRA `(.L_x_162) ;  /* 0xffffff9800f87947 */ /* 0x000fea000383ffff */
.L_x_77:
[----:B------:R-:W-:Y:S07]  /*a340*/  MOV R0, UR6 ;  /* 0x0000000600007c02 */ /* 0x000fee0008000f00 */
.L_x_163:
[----:B-1----:R1:W4:Y:S02]  /*a350*/  SYNCS.PHASECHK.TRANS64.TRYWAIT P0, [R0+URZ+0x88], R3 ;  /* 0x00008803000075a7 */ /* 0x00232400080011ff */
[----:B----4-:R-:W-:Y:S05]  /*a360*/  @!P0 NANOSLEEP.SYNCS 0x989680 ;  /* 0x009896800000895d */ /* 0x010fea0003900000 */
[----:B------:R-:W4:Y:S02]  /*a370*/  @!P0 SYNCS.PHASECHK.TRANS64 P0, [R0+URZ+0x88], R3 ;  /* 0x00008803000085a7 */ /* 0x000f2400080010ff */
[----:B----4-:R-:W-:Y:S05]  /*a380*/  @!P0 BRA `(.L_x_163) ;  /* 0xfffffffc00f08947 */ /* 0x010fea000383ffff */
[----:B------:R-:W-:Y:S05]  /*a390*/  BRA `(.L_x_76) ;  /* 0xffffff9c00d87947 */ /* 0x000fea000383ffff */
.L_x_80:
[----:B------:R-:W-:Y:S07]  /*a3a0*/  MOV R0, UR6 ;  /* 0x0000000600007c02 */ /* 0x000fee0008000f00 */
.L_x_164:
[----:B-1----:R1:W2:Y:S02]  /*a3b0*/  SYNCS.PHASECHK.TRANS64.TRYWAIT P0, [R0+URZ+0x60], R11 ;  /* 0x0000600b000075a7 */ /* 0x0022a400080011ff */
[----:B--2---:R-:W-:Y:S05]  /*a3c0*/  @!P0 NANOSLEEP.SYNCS 0x989680 ;  /* 0x009896800000895d */ /* 0x004fea0003900000 */
[----:B------:R-:W2:Y:S02]  /*a3d0*/  @!P0 SYNCS.PHASECHK.TRANS64 P0, [R0+URZ+0x60], R11 ;  /* 0x0000600b000085a7 */ /* 0x000ea400080010ff */
[----:B--2---:R-:W-:Y:S05]  /*a3e0*/  @!P0 BRA `(.L_x_164) ;  /* 0xfffffffc00f08947 */ /* 0x004fea000383ffff */
[----:B------:R-:W-:Y:S05]  /*a3f0*/  BRA `(.L_x_165) ;  /* 0xffffffa000507947 */ /* 0x000fea000383ffff */
.L_x_81:
[----:B------:R-:W-:Y:S07]  /*a400*/  MOV R0, UR6 ;  /* 0x0000000600007c02 */ /* 0x000fee0008000f00 */
.L_x_166:
[----:B-1----:R1:W2:Y:S02]  /*a410*/  SYNCS.PHASECHK.TRANS64.TRYWAIT P0, [R0+URZ+0x68], R11 ;  /* 0x0000680b000075a7 */ /* 0x0022a400080011ff */
[----:B--2---:R-:W-:Y:S05]  /*a420*/  @!P0 NANOSLEEP.SYNCS 0x989680 ;  /* 0x009896800000895d */ /* 0x004fea0003900000 */
[----:B------:R-:W2:Y:S02]  /*a430*/  @!P0 SYNCS.PHASECHK.TRANS64 P0, [R0+URZ+0x68], R11 ;  /* 0x0000680b000085a7 */ /* 0x000ea400080010ff */
[----:B--2---:R-:W-:Y:S05]  /*a440*/  @!P0 BRA `(.L_x_166) ;  /* 0xfffffffc00f08947 */ /* 0x004fea000383ffff */
[----:B------:R-:W-:Y:S05]  /*a450*/  BRA `(.L_x_167) ;  /* 0xffffffa000e07947 */ /* 0x000fea000383ffff */
.L_x_82:
[----:B------:R-:W-:Y:S07]  /*a460*/  MOV R0, UR6 ;  /* 0x0000000600007c02 */ /* 0x000fee0008000f00 */
.L_x_168:
[----:B-1----:R1:W2:Y:S02]  /*a470*/  SYNCS.PHASECHK.TRANS64.TRYWAIT P0, [R0+URZ+0x70], R11 ;  /* 0x0000700b000075a7 */ /* 0x0022a400080011ff */
[----:B--2---:R-:W-:Y:S05]  /*a480*/  @!P0 NANOSLEEP.SYNCS 0x989680 ;  /* 0x009896800000895d */ /* 0x004fea0003900000 */
[----:B------:R-:W2:Y:S02]  /*a490*/  @!P0 SYNCS.PHASECHK.TRANS64 P0, [R0+URZ+0x70], R11 ;  /* 0x0000700b000085a7 */ /* 0x000ea400080010ff */
[----:B--2---:R-:W-:Y:S05]  /*a4a0*/  @!P0 BRA `(.L_x_168) ;  /* 0xfffffffc00f08947 */ /* 0x004fea000383ffff */
[----:B------:R-:W-:Y:S05]  /*a4b0*/  BRA `(.L_x_169) ;  /* 0xffffffa400787947 */ /* 0x000fea000383ffff */
.L_x_83:
[----:B------:R-:W-:Y:S07]  /*a4c0*/  MOV R0, UR6 ;  /* 0x0000000600007c02 */ /* 0x000fee0008000f00 */
.L_x_170:
[----:B-1----:R1:W2:Y:S02]  /*a4d0*/  SYNCS.PHASECHK.TRANS64.TRYWAIT P0, [R0+URZ+0x78], R11 ;  /* 0x0000780b000075a7 */ /* 0x0022a400080011ff */
[----:B--2---:R-:W-:Y:S05]  /*a4e0*/  @!P0 NANOSLEEP.SYNCS 0x989680 ;  /* 0x009896800000895d */ /* 0x004fea0003900000 */
[----:B------:R-:W2:Y:S02]  /*a4f0*/  @!P0 SYNCS.PHASECHK.TRANS64 P0, [R0+URZ+0x78], R11 ;  /* 0x0000780b000085a7 */ /* 0x000ea400080010ff */
[----:B--2---:R-:W-:Y:S05]  /*a500*/  @!P0 BRA `(.L_x_170) ;  /* 0xfffffffc00f08947 */ /* 0x004fea000383ffff */
[----:B------:R-:W-:Y:S05]  /*a510*/  BRA `(.L_x_171) ;  /* 0xffffffa800507947 */ /* 0x000fea000383ffff */
.L_x_85:
[----:B------:R-:W-:-:S07]  /*a520*/  MOV R0, UR6 ;  /* 0x0000000600007c02 */ /* 0x000fce0008000f00 */
.L_x_172:
[----:B-1----:R1:W2:Y:S02]  /*a530*/  SYNCS.PHASECHK.TRANS64.TRYWAIT P0, [R0+URZ+0x60], R3 ;  /* 0x00006003000075a7 */ /* 0x0022a400080011ff */
[----:B--2---:R-:W-:Y:S05]  /*a540*/  @!P0 NANOSLEEP.SYNCS 0x989680 ;  /* 0x009896800000895d */ /* 0x004fea0003900000 */
[----:B------:R-:W2:Y:S02]  /*a550*/  @!P0 SYNCS.PHASECHK.TRANS64 P0, [R0+URZ+0x60], R3 ;  /* 0x00006003000085a7 */ /* 0x000ea400080010ff */
[----:B--2---:R-:W-:Y:S05]  /*a560*/  @!P0 BRA `(.L_x_172) ;  /* 0xfffffffc00f08947 */ /* 0x004fea000383ffff */
[----:B------:R-:W-:Y:S05]  /*a570*/  BRA `(.L_x_173) ;  /* 0xffffffac00107947 */ /* 0x000fea000383ffff */
.L_x_86:
[----:B-1----:R-:W-:-:S07]  /*a580*/  MOV R0, UR6 ;  /* 0x0000000600007c02 */ /* 0x002fce0008000f00 */
.L_x_174:
[----:B-1----:R1:W2:Y:S02]  /*a590*/  SYNCS.PHASECHK.TRANS64.TRYWAIT P0, [R0+URZ+0x68], R3 ;  /* 0x00006803000075a7 */ /* 0x0022a400080011ff */
[----:B--2---:R-:W-:Y:S05]  /*a5a0*/  @!P0 NANOSLEEP.SYNCS 0x989680 ;  /* 0x009896800000895d */ /* 0x004fea0003900000 */
[----:B------:R-:W2:Y:S02]  /*a5b0*/  @!P0 SYNCS.PHASECHK.TRANS64 P0, [R0+URZ+0x68], R3 ;  /* 0x00006803000085a7 */ /* 0x000ea400080010ff */
[----:B--2---:R-:W-:Y:S05]  /*a5c0*/  @!P0 BRA `(.L_x_174) ;  /* 0xfffffffc00f08947 */ /* 0x004fea000383ffff */
[----:B------:R-:W-:Y:S05]  /*a5d0*/  BRA `(.L_x_175) ;  /* 0xffffffac00007947 */ /* 0x000fea000383ffff */
.L_x_87:
[----:B-1----:R-:W-:-:S07]  /*a5e0*/  MOV R0, UR6 ;  /* 0x0000000600007c02 */ /* 0x002fce0008000f00 */
.L_x_176:
[----:B-1----:R1:W2:Y:S02]  /*a5f0*/  SYNCS.PHASECHK.TRANS64.TRYWAIT P0, [R0+URZ+0x70], R3 ;  /* 0x00007003000075a7 */ /* 0x0022a400080011ff */
[----:B--2---:R-:W-:Y:S05]  /*a600*/  @!P0 NANOSLEEP.SYNCS 0x989680 ;  /* 0x009896800000895d */ /* 0x004fea0003900000 */
[----:B------:R-:W2:Y:S02]  /*a610*/  @!P0 SYNCS.PHASECHK.TRANS64 P0, [R0+URZ+0x70], R3 ;  /* 0x00007003000085a7 */ /* 0x000ea400080010ff */
[----:B--2---:R-:W-:Y:S05]  /*a620*/  @!P0 BRA `(.L_x_176) ;  /* 0xfffffffc00f08947 */ /* 0x004fea000383ffff */
[----:B------:R-:W-:Y:S05]  /*a630*/  BRA `(.L_x_177) ;  /* 0xffffffa800f07947 */ /* 0x000fea000383ffff */
.L_x_89:
[----:B--2---:R2:W3:Y:S02]  /*a640*/  SYNCS.PHASECHK.TRANS64.TRYWAIT P0, [R0+URZ+0x90], R3 ;  /* 0x00009003000075a7 */ /* 0x0044e400080011ff */
[----:B---3--:R-:W-:Y:S05]  /*a650*/  @!P0 NANOSLEEP.SYNCS 0x989680 ;  /* 0x009896800000895d */ /* 0x008fea0003900000 */
[----:B------:R-:W3:Y:S02]  /*a660*/  @!P0 SYNCS.PHASECHK.TRANS64 P0, [R0+URZ+0x90], R3 ;  /* 0x00009003000085a7 */ /* 0x000ee400080010ff */
[----:B---3--:R-:W-:Y:S05]  /*a670*/  @!P0 BRA `(.L_x_89) ;  /* 0xfffffffc00f08947 */ /* 0x008fea000383ffff */
[----:B------:R-:W-:Y:S05]  /*a680*/  BRA `(.L_x_178) ;  /* 0xffffffac00b87947 */ /* 0x000fea000383ffff */
.L_x_100:
[----:B-1----:R-:W-:Y:S04]  /*a690*/  MOV R0, UR48 ;  /* 0x0000003000007c02 */ /* 0x002fe80008000f00 */
[----:B------:R1:W3:Y:S03]  /*a6a0*/  SYNCS.PHASECHK.TRANS64.TRYWAIT P1, [R0+URZ+0x40], R5 ;  /* 0x00004005000075a7 */ /* 0x0002e600080211ff */
[----:B---3--:R-:W-:Y:S05]  /*a6b0*/  @!P1 NANOSLEEP.SYNCS 0x989680 ;  /* 0x009896800000995d */ /* 0x008fea0003900000 */
[----:B------:R-:W3:Y:S02]  /*a6c0*/  @!P1 SYNCS.PHASECHK.TRANS64 P1, [R0+URZ+0x40], R5 ;  /* 0x00004005000095a7 */ /* 0x000ee400080210ff */
[----:B---3--:R-:W-:Y:S05]  /*a6d0*/  @!P1 BRA `(.L_x_100) ;  /* 0xfffffffc00ec9947 */ /* 0x008fea000383ffff */
[----:B------:R-:W-:Y:S05]  /*a6e0*/  BRA `(.L_x_99) ;  /* 0xffffffbc000c7947 */ /* 0x000fea000383ffff */
.L_x_102:
[----:B-1----:R1:W4:Y:S02]  /*a6f0*/  SYNCS.PHASECHK.TRANS64.TRYWAIT P0, [R110+URZ+0xb0], R3 ;  /* 0x0000b0036e0075a7 */ /* 0x00232400080011ff */
[----:B----4-:R-:W-:Y:S05]  /*a700*/  @!P0 NANOSLEEP.SYNCS 0x989680 ;  /* 0x009896800000895d */ /* 0x010fea0003900000 */
[----:B------:R-:W4:Y:S02]  /*a710*/  @!P0 SYNCS.PHASECHK.TRANS64 P0, [R110+URZ+0xb0], R3 ;  /* 0x0000b0036e0085a7 */ /* 0x000f2400080010ff */
[----:B----4-:R-:W-:Y:S05]  /*a720*/  @!P0 BRA `(.L_x_102) ;  /* 0xfffffffc00f08947 */ /* 0x010fea000383ffff */
[----:B------:R-:W-:Y:S05]  /*a730*/  BRA `(.L_x_101) ;  /* 0xffffffbc00a47947 */ /* 0x000fea000383ffff */
.L_x_111:
[----:B-1----:R1:W2:Y:S02]  /*a740*/  SYNCS.PHASECHK.TRANS64.TRYWAIT P0, [R3+URZ+0x40], R0 ;  /* 0x00004000030075a7 */ /* 0x0022a400080011ff */
[----:B--2---:R-:W-:Y:S05]  /*a750*/  @!P0 NANOSLEEP.SYNCS 0x989680 ;  /* 0x009896800000895d */ /* 0x004fea0003900000 */
[----:B------:R-:W2:Y:S02]  /*a760*/  @!P0 SYNCS.PHASECHK.TRANS64 P0, [R3+URZ+0x40], R0 ;  /* 0x00004000030085a7 */ /* 0x000ea400080010ff */
[----:B--2---:R-:W-:Y:S05]  /*a770*/  @!P0 BRA `(.L_x_111) ;  /* 0xfffffffc00f08947 */ /* 0x004fea000383ffff */
[----:B------:R-:W-:Y:S05]  /*a780*/  BRA `(.L_x_110) ;  /* 0xffffffc800607947 */ /* 0x000fea000383ffff */
.L_x_119:
[----:B-1----:R1:W2:Y:S02]  /*a790*/  SYNCS.PHASECHK.TRANS64.TRYWAIT P0, [R3+URZ+0x40], R6 ;  /* 0x00004006030075a7 */ /* 0x0022a400080011ff */
[----:B--2---:R-:W-:Y:S05]  /*a7a0*/  @!P0 NANOSLEEP.SYNCS 0x989680 ;  /* 0x009896800000895d */ /* 0x004fea0003900000 */
[----:B------:R-:W2:Y:S02]  /*a7b0*/  @!P0 SYNCS.PHASECHK.TRANS64 P0, [R3+URZ+0x40], R6 ;  /* 0x00004006030085a7 */ /* 0x000ea400080010ff */
[----:B--2---:R-:W-:Y:S05]  /*a7c0*/  @!P0 BRA `(.L_x_119) ;  /* 0xfffffffc00f08947 */ /* 0x004fea000383ffff */
[----:B------:R-:W-:Y:S05]  /*a7d0*/  BRA `(.L_x_118) ;  /* 0xffffffd400c07947 */ /* 0x000fea000383ffff */
.L_x_127:
[----:B-1----:R1:W2:Y:S02]  /*a7e0*/  SYNCS.PHASECHK.TRANS64.TRYWAIT P0, [R114+URZ+0x40], R3 ;  /* 0x00004003720075a7 */ /* 0x0022a400080011ff */
[----:B--2---:R-:W-:Y:S05]  /*a7f0*/  @!P0 NANOSLEEP.SYNCS 0x989680 ;  /* 0x009896800000895d */ /* 0x004fea0003900000 */
[----:B------:R-:W2:Y:S02]  /*a800*/  @!P0 SYNCS.PHASECHK.TRANS64 P0, [R114+URZ+0x40], R3 ;  /* 0x00004003720085a7 */ /* 0x000ea400080010ff */
[----:B--2---:R-:W-:Y:S05]  /*a810*/  @!P0 BRA `(.L_x_127) ;  /* 0xfffffffc00f08947 */ /* 0x004fea000383ffff */
[----:B------:R-:W-:Y:S05]  /*a820*/  BRA `(.L_x_126) ;  /* 0xffffffe400207947 */ /* 0x000fea000383ffff */
        .weak           $__internal_0_$__cuda_sm10x_tcgen05_guardrail_trap_col_being_dealloced_not_returned_by_alloc
        .type           $__internal_0_$__cuda_sm10x_tcgen05_guardrail_trap_col_being_dealloced_not_returned_by_alloc,@function
        .size           $__internal_0_$__cuda_sm10x_tcgen05_guardrail_trap_col_being_dealloced_not_returned_by_alloc,($__internal_1_$__cuda_sm10x_tcgen05_guardrail_trap_phase_invalid_during_alloc - $__internal_0_$__cuda_sm10x_tcgen05_guardrail_trap_col_being_dealloced_not_returned_by_alloc)
$__internal_0_$__cuda_sm10x_tcgen05_guardrail_trap_col_being_dealloced_not_returned_by_alloc:
[----:B------:R-:W-:Y:S05]  /*a830*/  BPT.TRAP 0x1 ;  /* 0x000000040000795c */ /* 0x000fea0000300000 */
[----:B------:R-:W-:-:S04]  /*a840*/  HFMA2 R3, -RZ, RZ, 0, 0 ;  /* 0x00000000ff037431 */ /* 0x000fc800000001ff */
[----:B------:R-:W-:Y:S05]  /*a850*/  RET.REL.NODEC R2 `(_ZN7cutlass13device_kernelINS_4gemm6kernel13GemmUniversalIN4cute5tupleIJiiiiEEENS1_10collective13CollectiveMmaINS1_41MainloopSm100TmaUmmaWarpSpecializedSparseILi4ELi2ELi2ENS5_IJNS4_1CILi2EEENSA_ILi1EEESC_EEEEENS5_IJNSA_ILi256EEENSA_ILi128EEESG_EEENS_6half_tENS5_IJNS4_6LayoutINS5_IJiNS5_IJSB_iEEEiEEENS5_IJlNS5_IJSC_SB_EEElEEEEENSJ_INS5_IJNS5_IJNS5_IJNSA_ILi8EEESB_SP_EEEiEEENS5_IJNS5_IJNSA_ILi16EEESB_NSA_ILi4EEEEEEiEEEiEEENS5_IJNS5_IJNS5_IJSG_SS_NSA_ILi2048EEEEEENSA_ILi16384EEEEEENS5_IJNS5_IJSC_NSA_ILi1024EEENSA_ILi32EEEEEElEEElEEEEEEEESI_NS5_IJlSC_lEEENS4_8TiledMMAINS4_8MMA_AtomIJNS4_33SM100_MMA_F16BF16_2x1SM_SS_SPARSEISI_SI_fLi256ELi128ELNS4_4UMMA5MajorE0ELS1D_0ELNS1C_7ScaleInE0ELS1E_0EEEEEENSJ_INS5_IJSC_SC_SC_EEENS5_IJNSA_ILi0EEES1I_S1I_EEEEENS5_IJNS4_10UnderscoreES1L_S1L_EEEEENS4_18SM100_TMA_2SM_LOADENS4_14ComposedLayoutINS4_7SwizzleILi3ELi4ELi3EEENS4_25smem_sparse_ptr_flag_bitsILi2ELi16EEENSJ_INS5_IJNS5_IJSC_SP_EEENS5_IJSB_NSA_ILi64EEEEEEEEENS5_IJNS5_IJS1I_SG_EEESM_EEEEEEEvNS4_8identityES1O_NS1P_IS1R_NS4_18smem_ptr_flag_bitsILi16EEENSJ_INS5_IJSP_S1V_EEENS5_IJS1V_SC_EEEEEEEvS22_EENS_8epilogue10collective18CollectiveEpilogueINS2A_23Sm100TmaWarpSpecializedILi4ELi2ELi32ELb1ELb0EEEJNS5_IJSG_SG_SG_EEENS5_IJNSJ_ISG_SC_EENSJ_IS12_SC_EEEEEfNS5_IJSC_llEEEfS2J_NS2A_6fusion15FusionCallbacksIS2E_NS2K_17LinearCombinationIffffLNS_15FloatRoundStyleE2EEES2F_S2I_JEEENS4_5SM1004TMEM4LOAD26SM100_TMEM_LOAD_32dp32b32xENS4_13SM90_TMA_LOADENS1P_INS1Q_ILi2ELi5ELi2EEENS23_ILi32EEENSJ_INS5_IJS12_ST_EEENS5_IJSC_S12_EEEEEEENS4_39AutoVectorizingCopyWithAssumedAlignmentILi128EEENS4_14SM90_TMA_STOREES30_S32_S32_EEEvvEEEEvNT_6ParamsE) ;  /* 0xffffff5402e87950 */ /* 0x000fea0003c3ffff */
        .weak           $__internal_1_$__cuda_sm10x_tcgen05_guardrail_trap_phase_invalid_during_alloc
        .type           $__internal_1_$__cuda_sm10x_tcgen05_guardrail_trap_phase_invalid_during_alloc,@function
        .size           $__internal_1_$__cuda_sm10x_tcgen05_guardrail_trap_phase_invalid_during_alloc,($__internal_2_$__cuda_sm10x_tcgen05_guardrail_trap_unallocated_columns_being_dealloced - $__internal_1_$__cuda_sm10x_tcgen05_guardrail_trap_phase_invalid_during_alloc)
$__internal_1_$__cuda_sm10x_tcgen05_guardrail_trap_phase_invalid_during_alloc:
[----:B------:R-:W-:Y:S05]  /*a860*/  BPT.TRAP 0x1 ;  /* 0x000000040000795c */ /* 0x000fea0000300000 */
[----:B------:R-:W-:-:S04]  /*a870*/  MOV R3, 0x0 ;  /* 0x0000000000037802 */ /* 0x000fc80000000f00 */
[----:B------:R-:W-:Y:S05]  /*a880*/  RET.REL.NODEC R2 `(_ZN7cutlass13device_kernelINS_4gemm6kernel13GemmUniversalIN4cute5tupleIJiiiiEEENS1_10collective13CollectiveMmaINS1_41MainloopSm100TmaUmmaWarpSpecializedSparseILi4ELi2ELi2ENS5_IJNS4_1CILi2EEENSA_ILi1EEESC_EEEEENS5_IJNSA_ILi256EEENSA_ILi128EEESG_EEENS_6half_tENS5_IJNS4_6LayoutINS5_IJiNS5_IJSB_iEEEiEEENS5_IJlNS5_IJSC_SB_EEElEEEEENSJ_INS5_IJNS5_IJNS5_IJNSA_ILi8EEESB_SP_EEEiEEENS5_IJNS5_IJNSA_ILi16EEESB_NSA_ILi4EEEEEEiEEEiEEENS5_IJNS5_IJNS5_IJSG_SS_NSA_ILi2048EEEEEENSA_ILi16384EEEEEENS5_IJNS5_IJSC_NSA_ILi1024EEENSA_ILi32EEEEEElEEElEEEEEEEESI_NS5_IJlSC_lEEENS4_8TiledMMAINS4_8MMA_AtomIJNS4_33SM100_MMA_F16BF16_2x1SM_SS_SPARSEISI_SI_fLi256ELi128ELNS4_4UMMA5MajorE0ELS1D_0ELNS1C_7ScaleInE0ELS1E_0EEEEEENSJ_INS5_IJSC_SC_SC_EEENS5_IJNSA_ILi0EEES1I_S1I_EEEEENS5_IJNS4_10UnderscoreES1L_S1L_EEEEENS4_18SM100_TMA_2SM_LOADENS4_14ComposedLayoutINS4_7SwizzleILi3ELi4ELi3EEENS4_25smem_sparse_ptr_flag_bitsILi2ELi16EEENSJ_INS5_IJNS5_IJSC_SP_EEENS5_IJSB_NSA_ILi64EEEEEEEEENS5_IJNS5_IJS1I_SG_EEESM_EEEEEEEvNS4_8identityES1O_NS1P_IS1R_NS4_18smem_ptr_flag_bitsILi16EEENSJ_INS5_IJSP_S1V_EEENS5_IJS1V_SC_EEEEEEEvS22_EENS_8epilogue10collective18CollectiveEpilogueINS2A_23Sm100TmaWarpSpecializedILi4ELi2ELi32ELb1ELb0EEEJNS5_IJSG_SG_SG_EEENS5_IJNSJ_ISG_SC_EENSJ_IS12_SC_EEEEEfNS5_IJSC_llEEEfS2J_NS2A_6fusion15FusionCallbacksIS2E_NS2K_17LinearCombinationIffffLNS_15FloatRoundStyleE2EEES2F_S2I_JEEENS4_5SM1004TMEM4LOAD26SM100_TMEM_LOAD_32dp32b32xENS4_13SM90_TMA_LOADENS1P_INS1Q_ILi2ELi5ELi2EEENS23_ILi32EEENSJ_INS5_IJS12_ST_EEENS5_IJSC_S12_EEEEEEENS4_39AutoVectorizingCopyWithAssumedAlignmentILi128EEENS4_14SM90_TMA_STOREES30_S32_S32_EEEvvEEEEvNT_6ParamsE) ;  /* 0xffffff5402dc7950 */ /* 0x000fea0003c3ffff */
        .weak           $__internal_2_$__cuda_sm10x_tcgen05_guardrail_trap_unallocated_columns_being_dealloced
        .type           $__internal_2_$__cuda_sm10x_tcgen05_guardrail_trap_unallocated_columns_being_dealloced,@function
        .size           $__internal_2_$__cuda_sm10x_tcgen05_guardrail_trap_unallocated_columns_being_dealloced,(.L_x_180 - $__internal_2_$__cuda_sm10x_tcgen05_guardrail_trap_unallocated_columns_being_dealloced)
$__internal_2_$__cuda_sm10x_tcgen05_guardrail_trap_unallocated_columns_being_dealloced:
[----:B------:R-:W-:Y:S05]  /*a890*/  BPT.TRAP 0x1 ;  /* 0x000000040000795c */ /* 0x000fea0000300000 */
[----:B------:R-:W-:-:S04]  /*a8a0*/  HFMA2 R3, -RZ, RZ, 0, 0 ;  /* 0x00000000ff037431 */ /* 0x000fc800000001ff */
[----:B------:R-:W-:Y:S05]  /*a8b0*/  RET.REL.NODEC R2 `(_ZN7cutlass13device_kernelINS_4gemm6kernel13GemmUniversalIN4cute5tupleIJiiiiEEENS1_10collective13CollectiveMmaINS1_41MainloopSm100TmaUmmaWarpSpecializedSparseILi4ELi2ELi2ENS5_IJNS4_1CILi2EEENSA_ILi1EEESC_EEEEENS5_IJNSA_ILi256EEENSA_ILi128EEESG_EEENS_6half_tENS5_IJNS4_6LayoutINS5_IJiNS5_IJSB_iEEEiEEENS5_IJlNS5_IJSC_SB_EEElEEEEENSJ_INS5_IJNS5_IJNS5_IJNSA_ILi8EEESB_SP_EEEiEEENS5_IJNS5_IJNSA_ILi16EEESB_NSA_ILi4EEEEEEiEEEiEEENS5_IJNS5_IJNS5_IJSG_SS_NSA_ILi2048EEEEEENSA_ILi16384EEEEEENS5_IJNS5_IJSC_NSA_ILi1024EEENSA_ILi32EEEEEElEEElEEEEEEEESI_NS5_IJlSC_lEEENS4_8TiledMMAINS4_8MMA_AtomIJNS4_33SM100_MMA_F16BF16_2x1SM_SS_SPARSEISI_SI_fLi256ELi128ELNS4_4UMMA5MajorE0ELS1D_0ELNS1C_7ScaleInE0ELS1E_0EEEEEENSJ_INS5_IJSC_SC_SC_EEENS5_IJNSA_ILi0EEES1I_S1I_EEEEENS5_IJNS4_10UnderscoreES1L_S1L_EEEEENS4_18SM100_TMA_2SM_LOADENS4_14ComposedLayoutINS4_7SwizzleILi3ELi4ELi3EEENS4_25smem_sparse_ptr_flag_bitsILi2ELi16EEENSJ_INS5_IJNS5_IJSC_SP_EEENS5_IJSB_NSA_ILi64EEEEEEEEENS5_IJNS5_IJS1I_SG_EEESM_EEEEEEEvNS4_8identityES1O_NS1P_IS1R_NS4_18smem_ptr_flag_bitsILi16EEENSJ_INS5_IJSP_S1V_EEENS5_IJS1V_SC_EEEEEEEvS22_EENS_8epilogue10collective18CollectiveEpilogueINS2A_23Sm100TmaWarpSpecializedILi4ELi2ELi32ELb1ELb0EEEJNS5_IJSG_SG_SG_EEENS5_IJNSJ_ISG_SC_EENSJ_IS12_SC_EEEEEfNS5_IJSC_llEEEfS2J_NS2A_6fusion15FusionCallbacksIS2E_NS2K_17LinearCombinationIffffLNS_15FloatRoundStyleE2EEES2F_S2I_JEEENS4_5SM1004TMEM4LOAD26SM100_TMEM_LOAD_32dp32b32xENS4_13SM90_TMA_LOADENS1P_INS1Q_ILi2ELi5ELi2EEENS23_ILi32EEENSJ_INS5_IJS12_ST_EEENS5_IJSC_S12_EEEEEEENS4_39AutoVectorizingCopyWithAssumedAlignmentILi128EEENS4_14SM90_TMA_STOREES30_S32_S32_EEEvvEEEEvNT_6ParamsE) ;  /* 0xffffff5402d07950 */ /* 0x000fea0003c3ffff */
.L_x_179:
[----:B------:R-:W-:-:S00]  /*a8c0*/  BRA `(.L_x_179) ;  /* 0xfffffffc00fc7947 */ /* 0x000fc0000383ffff */
[----:B------:R-:W-:-:S00]  /*a8d0*/  NOP ;  /* 0x0000000000007918 */ /* 0x000fc00000000000 */
        /* <DEDUP_REMOVED lines=10> */
.L_x_180:


//--------------------- .nv.global.init           --------------------------
	.section	.nv.global.init,"aw",@progbits
.nv.global.init:
	.type		$str$27,@object
	.size		$str$27,($str$28 - $str$27)
$str$27:
        /*0000*/ 	.byte	0x28, 0x61, 0x64, 0x64, 0x72, 0x65, 0x73, 0x73, 0x20, 0x26, 0x20, 0x6d, 0x61, 0x73, 0x6b, 0x29
        /*0010*/ 	.byte	0x20, 0x3d, 0x3d, 0x20, 0x30, 0x00
	.type		$str$28,@object
	.size		$str$28,($str$26 - $str$28)
$str$28:
        /*0016*/ 	.byte	0x2f, 0x74, 0x6d, 0x70, 0x2f, 0x63, 0x75, 0x74, 0x6c, 0x61, 0x73, 0x73, 0x5f, 0x73, 0x77, 0x65
        /*0026*/ 	.byte	0x65, 0x70, 0x5f, 0x73, 0x72, 0x63, 0x2f, 0x69, 0x6e, 0x63, 0x6c, 0x75, 0x64, 0x65, 0x2f, 0x63
        /*0036*/ 	.byte	0x75, 0x74, 0x65, 0x2f, 0x70, 0x6f, 0x69, 0x6e, 0x74, 0x65, 0x72, 0x5f, 0x66, 0x6c, 0x61, 0x67
        /*0046*/ 	.byte	0x67, 0x65, 0x64, 0x2e, 0x68, 0x70, 0x70, 0x00
	.type		$str$26,@object
	.size		$str$26,($str$25 - $str$26)
$str$26:
        /*004e*/ 	.byte	0x2f, 0x74, 0x6d, 0x70, 0x2f, 0x63, 0x75, 0x74, 0x6c, 0x61, 0x73, 0x73, 0x5f, 0x73, 0x77, 0x65
        /*005e*/ 	.byte	0x65, 0x70, 0x5f, 0x73, 0x72, 0x63, 0x2f, 0x69, 0x6e, 0x63, 0x6c, 0x75, 0x64, 0x65, 0x2f, 0x63
        /*006e*/ 	.byte	0x75, 0x74, 0x65, 0x2f, 0x61, 0x74, 0x6f, 0x6d, 0x2f, 0x63, 0x6f, 0x70, 0x79, 0x5f, 0x74, 0x72
        /*007e*/ 	.byte	0x61, 0x69, 0x74, 0x73, 0x5f, 0x73, 0x6d, 0x31, 0x30, 0x30, 0x2e, 0x68, 0x70, 0x70, 0x00
	.type		$str$25,@object
	.size		$str$25,(__unnamed_1 - $str$25)
$str$25:
        /*008d*/ 	.byte	0x28, 0x28, 0x75, 0x69, 0x6e, 0x74, 0x33, 0x32, 0x5f, 0x74, 0x28, 0x74, 0x68, 0x72, 0x65, 0x61
        /*009d*/ 	.byte	0x64, 0x49, 0x64, 0x78, 0x2e, 0x78, 0x29, 0x20, 0x2f, 0x20, 0x33, 0x32, 0x29, 0x20, 0x25, 0x20
        /*00ad*/ 	.byte	0x34, 0x29, 0x20, 0x3d, 0x3d, 0x20, 0x28, 0x28, 0x28, 0x74, 0x6d, 0x65, 0x6d, 0x5f, 0x61, 0x64
        /*00bd*/ 	.byte	0x64, 0x72, 0x20, 0x3e, 0x3e, 0x20, 0x31, 0x36, 0x29, 0x20, 0x2f, 0x20, 0x33, 0x32, 0x29, 0x20
        /*00cd*/ 	.byte	0x25, 0x20, 0x34, 0x29, 0x00
	.type		__unnamed_1,@object
	.size		__unnamed_1,(__unnamed_2 - __unnamed_1)
__unnamed_1:
        /*00d2*/ 	.byte	0x61, 0x75, 0x74, 0x6f, 0x20, 0x63, 0x75, 0x74, 0x65, 0x3a, 0x3a, 0x61, 0x73, 0x5f, 0x70, 0x6f
        /* <DEDUP_REMOVED lines=23> */
        /*0252*/ 	.byte	0x3a, 0x3a, 0x43, 0x3c, 0x34, 0x30, 0x39, 0x36, 0x3e, 0x3e, 0x3e, 0x3e, 0x5d, 0x00
	.type		__unnamed_2,@object
	.size		__unnamed_2,(.L_2 - __unnamed_2)
__unnamed_2:
        /* <DEDUP_REMOVED lines=42> */
        /*0500*/ 	.byte	0x3e, 0x5d, 0x00
.L_2:


//--------------------- .nv.shared._ZN7cutlass13device_kernelINS_4gemm6kernel13GemmUniversalIN4cute5tupleIJiiiiEEENS1_10collective13CollectiveMmaINS1_41MainloopSm100TmaUmmaWarpSpecializedSparseILi4ELi2ELi2ENS5_IJNS4_1CILi2EEENSA_ILi1EEESC_EEEEENS5_IJNSA_ILi256EEENSA_ILi128EEESG_EEENS_6half_tENS5_IJNS4_6LayoutINS5_IJiNS5_IJSB_iEEEiEEENS5_IJlNS5_IJSC_SB_EEElEEEEENSJ_INS5_IJNS5_IJNS5_IJNSA_ILi8EEESB_SP_EEEiEEENS5_IJNS5_IJNSA_ILi16EEESB_NSA_ILi4EEEEEEiEEEiEEENS5_IJNS5_IJNS5_IJSG_SS_NSA_ILi2048EEEEEENSA_ILi16384EEEEEENS5_IJNS5_IJSC_NSA_ILi1024EEENSA_ILi32EEEEEElEEElEEEEEEEESI_NS5_IJlSC_lEEENS4_8TiledMMAINS4_8MMA_AtomIJNS4_33SM100_MMA_F16BF16_2x1SM_SS_SPARSEISI_SI_fLi256ELi128ELNS4_4UMMA5MajorE0ELS1D_0ELNS1C_7ScaleInE0ELS1E_0EEEEEENSJ_INS5_IJSC_SC_SC_EEENS5_IJNSA_ILi0EEES1I_S1I_EEEEENS5_IJNS4_10UnderscoreES1L_S1L_EEEEENS4_18SM100_TMA_2SM_LOADENS4_14ComposedLayoutINS4_7SwizzleILi3ELi4ELi3EEENS4_25smem_sparse_ptr_flag_bitsILi2ELi16EEENSJ_INS5_IJNS5_IJSC_SP_EEENS5_IJSB_NSA_ILi64EEEEEEEEENS5_IJNS5_IJS1I_SG_EEESM_EEEEEEEvNS4_8identityES1O_NS1P_IS1R_NS4_18smem_ptr_flag_bitsILi16EEENSJ_INS5_IJSP_S1V_EEENS5_IJS1V_SC_EEEEEEEvS22_EENS_8epilogue10collective18CollectiveEpilogueINS2A_23Sm100TmaWarpSpecializedILi4ELi2ELi32ELb1ELb0EEEJNS5_IJSG_SG_SG_EEENS5_IJNSJ_ISG_SC_EENSJ_IS12_SC_EEEEEfNS5_IJSC_llEEEfS2J_NS2A_6fusion15FusionCallbacksIS2E_NS2K_17LinearCombinationIffffLNS_15FloatRoundStyleE2EEES2F_S2I_JEEENS4_5SM1004TMEM4LOAD26SM100_TMEM_LOAD_32dp32b32xENS4_13SM90_TMA_LOADENS1P_INS1Q_ILi2ELi5ELi2EEENS23_ILi32EEENSJ_INS5_IJS12_ST_EEENS5_IJSC_S12_EEEEEEENS4_39AutoVectorizingCopyWithAssumedAlignmentILi128EEENS4_14SM90_TMA_STOREES30_S32_S32_EEEvvEEEEvNT_6ParamsE --------------------------
	.section	.nv.shared._ZN7cutlass13device_kernelINS_4gemm6kernel13GemmUniversalIN4cute5tupleIJiiiiEEENS1_10collective13CollectiveMmaINS1_41MainloopSm100TmaUmmaWarpSpecializedSparseILi4ELi2ELi2ENS5_IJNS4_1CILi2EEENSA_ILi1EEESC_EEEEENS5_IJNSA_ILi256EEENSA_ILi128EEESG_EEENS_6half_tENS5_IJNS4_6LayoutINS5_IJiNS5_IJSB_iEEEiEEENS5_IJlNS5_IJSC_SB_EEElEEEEENSJ_INS5_IJNS5_IJNS5_IJNSA_ILi8EEESB_SP_EEEiEEENS5_IJNS5_IJNSA_ILi16EEESB_NSA_ILi4EEEEEEiEEEiEEENS5_IJNS5_IJNS5_IJSG_SS_NSA_ILi2048EEEEEENSA_ILi16384EEEEEENS5_IJNS5_IJSC_NSA_ILi1024EEENSA_ILi32EEEEEElEEElEEEEEEEESI_NS5_IJlSC_lEEENS4_8TiledMMAINS4_8MMA_AtomIJNS4_33SM100_MMA_F16BF16_2x1SM_SS_SPARSEISI_SI_fLi256ELi128ELNS4_4UMMA5MajorE0ELS1D_0ELNS1C_7ScaleInE0ELS1E_0EEEEEENSJ_INS5_IJSC_SC_SC_EEENS5_IJNSA_ILi0EEES1I_S1I_EEEEENS5_IJNS4_10UnderscoreES1L_S1L_EEEEENS4_18SM100_TMA_2SM_LOADENS4_14ComposedLayoutINS4_7SwizzleILi3ELi4ELi3EEENS4_25smem_sparse_ptr_flag_bitsILi2ELi16EEENSJ_INS5_IJNS5_IJSC_SP_EEENS5_IJSB_NSA_ILi64EEEEEEEEENS5_IJNS5_IJS1I_SG_EEESM_EEEEEEEvNS4_8identityES1O_NS1P_IS1R_NS4_18smem_ptr_flag_bitsILi16EEENSJ_INS5_IJSP_S1V_EEENS5_IJS1V_SC_EEEEEEEvS22_EENS_8epilogue10collective18CollectiveEpilogueINS2A_23Sm100TmaWarpSpecializedILi4ELi2ELi32ELb1ELb0EEEJNS5_IJSG_SG_SG_EEENS5_IJNSJ_ISG_SC_EENSJ_IS12_SC_EEEEEfNS5_IJSC_llEEEfS2J_NS2A_6fusion15FusionCallbacksIS2E_NS2K_17LinearCombinationIffffLNS_15FloatRoundStyleE2EEES2F_S2I_JEEENS4_5SM1004TMEM4LOAD26SM100_TMEM_LOAD_32dp32b32xENS4_13SM90_TMA_LOADENS1P_INS1Q_ILi2ELi5ELi2EEENS23_ILi32EEENSJ_INS5_IJS12_ST_EEENS5_IJSC_S12_EEEEEEENS4_39AutoVectorizingCopyWithAssumedAlignmentILi128EEENS4_14SM90_TMA_STOREES30_S32_S32_EEEvvEEEEvNT_6ParamsE,"aw",@nobits
	.sectionflags	@""
	.align	16
	.zero		1024


//--------------------- .nv.shared.reserved.0     --------------------------
	.section	.nv.shared.reserved.0,"aw",@nobits
	.weak		__nv_reservedSMEM_offset_0_alias
	.size		__nv_reservedSMEM_offset_0_alias, 0, 64
	.other		__nv_reservedSMEM_offset_0_alias,@"STO_CUDA_RESERVED_SHARED STV_DEFAULT"
__nv_reservedSMEM_offset_0_alias:
	.zero		0
.nv.shared.reserved.0:
	.zero		64
	.weak		__nv_reservedSMEM_tcgen05_partition
	.type		__nv_reservedSMEM_tcgen05_partition,@object
	.size		__nv_reservedSMEM_tcgen05_partition,(.L_0 - __nv_reservedSMEM_tcgen05_partition)
__nv_reservedSMEM_tcgen05_partition:
	.zero		32
.L_0:


//--------------------- .nv.global                --------------------------
	.section	.nv.global,"aw",@nobits
.nv.global:
	.type		_ZN39_INTERNAL_76f0919d_4_k_cu_cc926cd6_27884cute1_E,@object
	.size		_ZN39_INTERNAL_76f0919d_4_k_cu_cc926cd6_27884cute1_E,(_ZN39_INTERNAL_76f0919d_4_k_cu_cc926cd6_27884cuda3std3__45__cpo6cbeginE - _ZN39_INTERNAL_76f0919d_4_k_cu_cc926cd6_27884cute1_E)
_ZN39_INTERNAL_76f0919d_4_k_cu_cc926cd6_27884cute1_E:
	.zero		1
	.type		_ZN39_INTERNAL_76f0919d_4_k_cu_cc926cd6_27884cuda3std3__45__cpo6cbeginE,@object
	.size		_ZN39_INTERNAL_76f0919d_4_k_cu_cc926cd6_27884cuda3std3__45__cpo6cbeginE,(_ZN39_INTERNAL_76f0919d_4_k_cu_cc926cd6_27884cuda3std3__48in_placeE - _ZN39_INTERNAL_76f0919d_4_k_cu_cc926cd6_27884cuda3std3__45__cpo6cbeginE)
_ZN39_INTERNAL_76f0919d_4_k_cu_cc926cd6_27884cuda3std3__45__cpo6cbeginE:
	.zero		1
	.type		_ZN39_INTERNAL_76f0919d_4_k_cu_cc926cd6_27884cuda3std3__48in_placeE,@object
	.size		_ZN39_INTERNAL_76f0919d_4_k_cu_cc926cd6_27884cuda3std3__48in_placeE,(_ZN39_INTERNAL_76f0919d_4_k_cu_cc926cd6_27884cuda3std6ranges3__45__cpo9iter_moveE - _ZN39_INTERNAL_76f0919d_4_k_cu_cc926cd6_27884cuda3std3__48in_placeE)
_ZN39_INTERNAL_76f0919d_4_k_cu_cc926cd6_27884cuda3std3__48in_placeE:
	.zero		1
	.type		_ZN39_INTERNAL_76f0919d_4_k_cu_cc926cd6_27884cuda3std6ranges3__45__cpo9iter_moveE,@object
	.size		_ZN39_INTERNAL_76f0919d_4_k_cu_cc926cd6_27884cuda3std6ranges3__45__cpo9iter_moveE,(_ZN39_INTERNAL_76f0919d_4_k_cu_cc926cd6_27884cuda3std3__45__cpo5beginE - _ZN39_INTERNAL_76f0919d_4_k_cu_cc926cd6_27884cuda3std6ranges3__45__cpo9iter_moveE)
_ZN39_INTERNAL_76f0919d_4_k_cu_cc926cd6_27884cuda3std6ranges3__45__cpo9iter_moveE:
	.zero		1
	.type		_ZN39_INTERNAL_76f0919d_4_k_cu_cc926cd6_27884cuda3std3__45__cpo5beginE,@object
	.size		_ZN39_INTERNAL_76f0919d_4_k_cu_cc926cd6_27884cuda3std3__45__cpo5beginE,(_ZN39_INTERNAL_76f0919d_4_k_cu_cc926cd6_27884cuda3std3__441_GLOBAL__N__76f0919d_4_k_cu_cc926cd6_27886ignoreE - _ZN39_INTERNAL_76f0919d_4_k_cu_cc926cd6_27884cuda3std3__45__cpo5beginE)
_ZN39_INTERNAL_76f0919d_4_k_cu_cc926cd6_27884cuda3std3__45__cpo5beginE:
	.zero		1
	.type		_ZN39_INTERNAL_76f0919d_4_k_cu_cc926cd6_27884cuda3std3__441_GLOBAL__N__76f0919d_4_k_cu_cc926cd6_27886ignoreE,@object
	.size		_ZN39_INTERNAL_76f0919d_4_k_cu_cc926cd6_27884cuda3std3__441_GLOBAL__N__76f0919d_4_k_cu_cc926cd6_27886ignoreE,(_ZN39_INTERNAL_76f0919d_4_k_cu_cc926cd6_27884cute7productE - _ZN39_INTERNAL_76f0919d_4_k_cu_cc926cd6_27884cuda3std3__441_GLOBAL__N__76f0919d_4_k_cu_cc926cd6_27886ignoreE)
_ZN39_INTERNAL_76f0919d_4_k_cu_cc926cd6_27884cuda3std3__441_GLOBAL__N__76f0919d_4_k_cu_cc926cd6_27886ignoreE:
	.zero		1
	.type		_ZN39_INTERNAL_76f0919d_4_k_cu_cc926cd6_27884cute7productE,@object
	.size		_ZN39_INTERNAL_76f0919d_4_k_cu_cc926cd6_27884cute7productE,(_ZN39_INTERNAL_76f0919d_4_k_cu_cc926cd6_27884cuda3std3__45__cpo3endE - _ZN39_INTERNAL_76f0919d_4_k_cu_cc926cd6_27884cute7productE)
_ZN39_INTERNAL_76f0919d_4_k_cu_cc926cd6_27884cute7productE:
	.zero		1
	.type		_ZN39_INTERNAL_76f0919d_4_k_cu_cc926cd6_27884cuda3std3__45__cpo3endE,@object
	.size		_ZN39_INTERNAL_76f0919d_4_k_cu_cc926cd6_27884cuda3std3__45__cpo3endE,(_ZN39_INTERNAL_76f0919d_4_k_cu_cc926cd6_27884cuda3std3__419piecewise_constructE - _ZN39_INTERNAL_76f0919d_4_k_cu_cc926cd6_27884cuda3std3__45__cpo3endE)
_ZN39_INTERNAL_76f0919d_4_k_cu_cc926cd6_27884cuda3std3__45__cpo3endE:
	.zero		1
	.type		_ZN39_INTERNAL_76f0919d_4_k_cu_cc926cd6_27884cuda3std3__419piecewise_constructE,@object
	.size		_ZN39_INTERNAL_76f0919d_4_k_cu_cc926cd6_27884cuda3std3__419piecewise_constructE,(_ZN39_INTERNAL_76f0919d_4_k_cu_cc926cd6_27884cuda3std3__45__cpo4cendE - _ZN39_INTERNAL_76f0919d_4_k_cu_cc926cd6_27884cuda3std3__419piecewise_constructE)
_ZN39_INTERNAL_76f0919d_4_k_cu_cc926cd6_27884cuda3std3__419piecewise_constructE:
	.zero		1
	.type		_ZN39_INTERNAL_76f0919d_4_k_cu_cc926cd6_27884cuda3std3__45__cpo4cendE,@object
	.size		_ZN39_INTERNAL_76f0919d_4_k_cu_cc926cd6_27884cuda3std3__45__cpo4cendE,(_ZN39_INTERNAL_76f0919d_4_k_cu_cc926cd6_27884cuda3std6ranges3__45__cpo4swapE - _ZN39_INTERNAL_76f0919d_4_k_cu_cc926cd6_27884cuda3std3__45__cpo4cendE)
_ZN39_INTERNAL_76f0919d_4_k_cu_cc926cd6_27884cuda3std3__45__cpo4cendE:
	.zero		1
	.type		_ZN39_INTERNAL_76f0919d_4_k_cu_cc926cd6_27884cuda3std6ranges3__45__cpo4swapE,@object
	.size		_ZN39_INTERNAL_76f0919d_4_k_cu_cc926cd6_27884cuda3std6ranges3__45__cpo4swapE,(.L_10 - _ZN39_INTERNAL_76f0919d_4_k_cu_cc926cd6_27884cuda3std6ranges3__45__cpo4swapE)
_ZN39_INTERNAL_76f0919d_4_k_cu_cc926cd6_27884cuda3std6ranges3__45__cpo4swapE:
	.zero		1
.L_10:


//--------------------- .nv.constant0._ZN7cutlass13device_kernelINS_4gemm6kernel13GemmUniversalIN4cute5tupleIJiiiiEEENS1_10collective13CollectiveMmaINS1_41MainloopSm100TmaUmmaWarpSpecializedSparseILi4ELi2ELi2ENS5_IJNS4_1CILi2EEENSA_ILi1EEESC_EEEEENS5_IJNSA_ILi256EEENSA_ILi128EEESG_EEENS_6half_tENS5_IJNS4_6LayoutINS5_IJiNS5_IJSB_iEEEiEEENS5_IJlNS5_IJSC_SB_EEElEEEEENSJ_INS5_IJNS5_IJNS5_IJNSA_ILi8EEESB_SP_EEEiEEENS5_IJNS5_IJNSA_ILi16EEESB_NSA_ILi4EEEEEEiEEEiEEENS5_IJNS5_IJNS5_IJSG_SS_NSA_ILi2048EEEEEENSA_ILi16384EEEEEENS5_IJNS5_IJSC_NSA_ILi1024EEENSA_ILi32EEEEEElEEElEEEEEEEESI_NS5_IJlSC_lEEENS4_8TiledMMAINS4_8MMA_AtomIJNS4_33SM100_MMA_F16BF16_2x1SM_SS_SPARSEISI_SI_fLi256ELi128ELNS4_4UMMA5MajorE0ELS1D_0ELNS1C_7ScaleInE0ELS1E_0EEEEEENSJ_INS5_IJSC_SC_SC_EEENS5_IJNSA_ILi0EEES1I_S1I_EEEEENS5_IJNS4_10UnderscoreES1L_S1L_EEEEENS4_18SM100_TMA_2SM_LOADENS4_14ComposedLayoutINS4_7SwizzleILi3ELi4ELi3EEENS4_25smem_sparse_ptr_flag_bitsILi2ELi16EEENSJ_INS5_IJNS5_IJSC_SP_EEENS5_IJSB_NSA_ILi64EEEEEEEEENS5_IJNS5_IJS1I_SG_EEESM_EEEEEEEvNS4_8identityES1O_NS1P_IS1R_NS4_18smem_ptr_flag_bitsILi16EEENSJ_INS5_IJSP_S1V_EEENS5_IJS1V_SC_EEEEEEEvS22_EENS_8epilogue10collective18CollectiveEpilogueINS2A_23Sm100TmaWarpSpecializedILi4ELi2ELi32ELb1ELb0EEEJNS5_IJSG_SG_SG_EEENS5_IJNSJ_ISG_SC_EENSJ_IS12_SC_EEEEEfNS5_IJSC_llEEEfS2J_NS2A_6fusion15FusionCallbacksIS2E_NS2K_17LinearCombinationIffffLNS_15FloatRoundStyleE2EEES2F_S2I_JEEENS4_5SM1004TMEM4LOAD26SM100_TMEM_LOAD_32dp32b32xENS4_13SM90_TMA_LOADENS1P_INS1Q_ILi2ELi5ELi2EEENS23_ILi32EEENSJ_INS5_IJS12_ST_EEENS5_IJSC_S12_EEEEEEENS4_39AutoVectorizingCopyWithAssumedAlignmentILi128EEENS4_14SM90_TMA_STOREES30_S32_S32_EEEvvEEEEvNT_6ParamsE --------------------------
	.section	.nv.constant0._ZN7cutlass13device_kernelINS_4gemm6kernel13GemmUniversalIN4cute5tupleIJiiiiEEENS1_10collective13CollectiveMmaINS1_41MainloopSm100TmaUmmaWarpSpecializedSparseILi4ELi2ELi2ENS5_IJNS4_1CILi2EEENSA_ILi1EEESC_EEEEENS5_IJNSA_ILi256EEENSA_ILi128EEESG_EEENS_6half_tENS5_IJNS4_6LayoutINS5_IJiNS5_IJSB_iEEEiEEENS5_IJlNS5_IJSC_SB_EEElEEEEENSJ_INS5_IJNS5_IJNS5_IJNSA_ILi8EEESB_SP_EEEiEEENS5_IJNS5_IJNSA_ILi16EEESB_NSA_ILi4EEEEEEiEEEiEEENS5_IJNS5_IJNS5_IJSG_SS_NSA_ILi2048EEEEEENSA_ILi16384EEEEEENS5_IJNS5_IJSC_NSA_ILi1024EEENSA_ILi32EEEEEElEEElEEEEEEEESI_NS5_IJlSC_lEEENS4_8TiledMMAINS4_8MMA_AtomIJNS4_33SM100_MMA_F16BF16_2x1SM_SS_SPARSEISI_SI_fLi256ELi128ELNS4_4UMMA5MajorE0ELS1D_0ELNS1C_7ScaleInE0ELS1E_0EEEEEENSJ_INS5_IJSC_SC_SC_EEENS5_IJNSA_ILi0EEES1I_S1I_EEEEENS5_IJNS4_10UnderscoreES1L_S1L_EEEEENS4_18SM100_TMA_2SM_LOADENS4_14ComposedLayoutINS4_7SwizzleILi3ELi4ELi3EEENS4_25smem_sparse_ptr_flag_bitsILi2ELi16EEENSJ_INS5_IJNS5_IJSC_SP_EEENS5_IJSB_NSA_ILi64EEEEEEEEENS5_IJNS5_IJS1I_SG_EEESM_EEEEEEEvNS4_8identityES1O_NS1P_IS1R_NS4_18smem_ptr_flag_bitsILi16EEENSJ_INS5_IJSP_S1V_EEENS5_IJS1V_SC_EEEEEEEvS22_EENS_8epilogue10collective18CollectiveEpilogueINS2A_23Sm100TmaWarpSpecializedILi4ELi2ELi32ELb1ELb0EEEJNS5_IJSG_SG_SG_EEENS5_IJNSJ_ISG_SC_EENSJ_IS12_SC_EEEEEfNS5_IJSC_llEEEfS2J_NS2A_6fusion15FusionCallbacksIS2E_NS2K_17LinearCombinationIffffLNS_15FloatRoundStyleE2EEES2F_S2I_JEEENS4_5SM1004TMEM4LOAD26SM100_TMEM_LOAD_32dp32b32xENS4_13SM90_TMA_LOADENS1P_INS1Q_ILi2ELi5ELi2EEENS23_ILi32EEENSJ_INS5_IJS12_ST_EEENS5_IJSC_S12_EEEEEEENS4_39AutoVectorizingCopyWithAssumedAlignmentILi128EEENS4_14SM90_TMA_STOREES30_S32_S32_EEEvvEEEEvNT_6ParamsE,"a",@progbits
	.sectionflags	@""
	.align	4
.nv.constant0._ZN7cutlass13device_kernelINS_4gemm6kernel13GemmUniversalIN4cute5tupleIJiiiiEEENS1_10collective13CollectiveMmaINS1_41MainloopSm100TmaUmmaWarpSpecializedSparseILi4ELi2ELi2ENS5_IJNS4_1CILi2EEENSA_ILi1EEESC_EEEEENS5_IJNSA_ILi256EEENSA_ILi128EEESG_EEENS_6half_tENS5_IJNS4_6LayoutINS5_IJiNS5_IJSB_iEEEiEEENS5_IJlNS5_IJSC_SB_EEElEEEEENSJ_INS5_IJNS5_IJNS5_IJNSA_ILi8EEESB_SP_EEEiEEENS5_IJNS5_IJNSA_ILi16EEESB_NSA_ILi4EEEEEEiEEEiEEENS5_IJNS5_IJNS5_IJSG_SS_NSA_ILi2048EEEEEENSA_ILi16384EEEEEENS5_IJNS5_IJSC_NSA_ILi1024EEENSA_ILi32EEEEEElEEElEEEEEEEESI_NS5_IJlSC_lEEENS4_8TiledMMAINS4_8MMA_AtomIJNS4_33SM100_MMA_F16BF16_2x1SM_SS_SPARSEISI_SI_fLi256ELi128ELNS4_4UMMA5MajorE0ELS1D_0ELNS1C_7ScaleInE0ELS1E_0EEEEEENSJ_INS5_IJSC_SC_SC_EEENS5_IJNSA_ILi0EEES1I_S1I_EEEEENS5_IJNS4_10UnderscoreES1L_S1L_EEEEENS4_18SM100_TMA_2SM_LOADENS4_14ComposedLayoutINS4_7SwizzleILi3ELi4ELi3EEENS4_25smem_sparse_ptr_flag_bitsILi2ELi16EEENSJ_INS5_IJNS5_IJSC_SP_EEENS5_IJSB_NSA_ILi64EEEEEEEEENS5_IJNS5_IJS1I_SG_EEESM_EEEEEEEvNS4_8identityES1O_NS1P_IS1R_NS4_18smem_ptr_flag_bitsILi16EEENSJ_INS5_IJSP_S1V_EEENS5_IJS1V_SC_EEEEEEEvS22_EENS_8epilogue10collective18CollectiveEpilogueINS2A_23Sm100TmaWarpSpecializedILi4ELi2ELi32ELb1ELb0EEEJNS5_IJSG_SG_SG_EEENS5_IJNSJ_ISG_SC_EENSJ_IS12_SC_EEEEEfNS5_IJSC_llEEEfS2J_NS2A_6fusion15FusionCallbacksIS2E_NS2K_17LinearCombinationIffffLNS_15FloatRoundStyleE2EEES2F_S2I_JEEENS4_5SM1004TMEM4LOAD26SM100_TMEM_LOAD_32dp32b32xENS4_13SM90_TMA_LOADENS1P_INS1Q_ILi2ELi5ELi2EEENS23_ILi32EEENSJ_INS5_IJS12_ST_EEENS5_IJSC_S12_EEEEEEENS4_39AutoVectorizingCopyWithAssumedAlignmentILi128EEENS4_14SM90_TMA_STOREES30_S32_S32_EEEvvEEEEvNT_6ParamsE:
	.zero		3456


//--------------------- SYMBOLS --------------------------

	.type		.nv.reservedSmem.offset0,@object
	.size		.nv.reservedSmem.offset0,0x4
	.type		.nv.reservedSmem.cap,@object
	.size		.nv.reservedSmem.cap,0x4
	.type		__assertfail,@function
